//
// Generated by NVIDIA NVVM Compiler
//
// Compiler Build ID: CL-36424714
// Cuda compilation tools, release 13.0, V13.0.88
// Based on NVVM 20.0.0
//

.version 9.0
.target sm_100
.address_size 64

	// .globl	format_lines_kernel

.visible .entry format_lines_kernel(
	.param .u64 .ptr .align 1 format_lines_kernel_param_0,
	.param .u32 format_lines_kernel_param_1,
	.param .u64 .ptr .align 1 format_lines_kernel_param_2,
	.param .u32 format_lines_kernel_param_3,
	.param .u64 .ptr .align 1 format_lines_kernel_param_4,
	.param .u32 format_lines_kernel_param_5,
	.param .u32 format_lines_kernel_param_6,
	.param .u8 format_lines_kernel_param_7
)
{
	.reg .pred 	%p<40>;
	.reg .b16 	%rs<26>;
	.reg .b32 	%r<74>;
	.reg .b64 	%rd<91>;

	ld.param.u64 	%rd46, [format_lines_kernel_param_0];
	ld.param.u32 	%r43, [format_lines_kernel_param_1];
	ld.param.u64 	%rd45, [format_lines_kernel_param_2];
	ld.param.u32 	%r46, [format_lines_kernel_param_3];
	ld.param.u64 	%rd47, [format_lines_kernel_param_4];
	ld.param.u32 	%r44, [format_lines_kernel_param_5];
	ld.param.u32 	%r45, [format_lines_kernel_param_6];
	ld.param.s8 	%rs8, [format_lines_kernel_param_7];
	cvta.to.global.u64 	%rd1, %rd47;
	cvta.to.global.u64 	%rd2, %rd46;
	mov.u32 	%r47, %ctaid.x;
	mov.u32 	%r48, %ntid.x;
	mov.u32 	%r49, %tid.x;
	mad.lo.s32 	%r1, %r47, %r48, %r49;
	setp.ge.s32 	%p1, %r1, %r46;
	@%p1 bra 	$L__BB0_51;
	cvta.to.global.u64 	%rd48, %rd45;
	mul.wide.s32 	%rd49, %r1, 4;
	add.s64 	%rd50, %rd48, %rd49;
	ld.global.u32 	%r2, [%rd50];
	setp.ge.s32 	%p2, %r2, %r43;
	@%p2 bra 	$L__BB0_51;
	setp.lt.s32 	%p3, %r2, 1;
	mov.u64 	%rd77, %rd2;
	mov.u64 	%rd78, %rd2;
	@%p3 bra 	$L__BB0_9;
	mov.b32 	%r59, 0;
	mov.u64 	%rd77, %rd2;
	mov.u64 	%rd78, %rd2;
$L__BB0_4:
	ld.global.u8 	%rs24, [%rd78];
	setp.eq.s16 	%p4, %rs24, 10;
	mov.b64 	%rd76, 1;
	@%p4 bra 	$L__BB0_8;
$L__BB0_5:
	mov.u16 	%rs2, %rs24;
	setp.eq.s16 	%p5, %rs2, 0;
	@%p5 bra 	$L__BB0_7;
	add.s64 	%rd77, %rd77, 1;
	add.s64 	%rd8, %rd78, 1;
	ld.global.u8 	%rs24, [%rd78+1];
	setp.ne.s16 	%p6, %rs24, 10;
	mov.u64 	%rd78, %rd8;
	@%p6 bra 	$L__BB0_5;
$L__BB0_7:
	setp.ne.s16 	%p7, %rs2, 0;
	selp.u64 	%rd76, 1, 0, %p7;
$L__BB0_8:
	add.s64 	%rd77, %rd77, %rd76;
	add.s64 	%rd78, %rd78, %rd76;
	add.s32 	%r59, %r59, 1;
	setp.ne.s32 	%p8, %r59, %r2;
	@%p8 bra 	$L__BB0_4;
$L__BB0_9:
	mul.lo.s32 	%r51, %r45, %r1;
	cvt.s64.s32 	%rd19, %r51;
$L__BB0_10:
	ld.global.u8 	%rs11, [%rd78];
	setp.eq.s16 	%p9, %rs11, 9;
	@%p9 bra 	$L__BB0_12;
	setp.eq.s16 	%p10, %rs11, 32;
	mov.u64 	%rd84, %rd78;
	@%p10 bra 	$L__BB0_12;
	bra.uni 	$L__BB0_13;
$L__BB0_12:
	add.s64 	%rd77, %rd77, 1;
	add.s64 	%rd78, %rd78, 1;
	bra.uni 	$L__BB0_10;
$L__BB0_13:
	mov.u64 	%rd85, %rd84;
	setp.le.u64 	%p11, %rd77, %rd2;
	@%p11 bra 	$L__BB0_15;
	add.s64 	%rd77, %rd77, -1;
	add.s64 	%rd84, %rd85, -1;
	ld.global.u8 	%rs12, [%rd85+-1];
	setp.ne.s16 	%p12, %rs12, 10;
	@%p12 bra 	$L__BB0_13;
$L__BB0_15:
	mov.b32 	%r5, 0;
$L__BB0_16:
	ld.global.u8 	%rs13, [%rd85];
	setp.eq.s16 	%p13, %rs13, 32;
	@%p13 bra 	$L__BB0_18;
	setp.ne.s16 	%p14, %rs13, 9;
	@%p14 bra 	$L__BB0_19;
$L__BB0_18:
	setp.eq.s16 	%p15, %rs13, 9;
	selp.b32 	%r53, 4, 1, %p15;
	add.s32 	%r5, %r53, %r5;
	add.s64 	%rd85, %rd85, 1;
	bra.uni 	$L__BB0_16;
$L__BB0_19:
	add.s64 	%rd30, %rd1, %rd19;
	setp.eq.s16 	%p16, %rs8, 0;
	@%p16 bra 	$L__BB0_33;
	div.s32 	%r7, %r5, %r44;
	setp.lt.s32 	%p17, %r7, 1;
	mov.b32 	%r71, 0;
	@%p17 bra 	$L__BB0_46;
	and.b32  	%r8, %r7, 15;
	setp.lt.u32 	%p18, %r7, 16;
	mov.b32 	%r67, 0;
	@%p18 bra 	$L__BB0_24;
	and.b32  	%r67, %r7, 2147483632;
	neg.s32 	%r61, %r67;
	add.s64 	%rd52, %rd19, %rd1;
	add.s64 	%rd86, %rd52, 7;
$L__BB0_23:
	.pragma "nounroll";
	mov.b16 	%rs14, 9;
	st.global.u8 	[%rd86+-7], %rs14;
	st.global.u8 	[%rd86+-6], %rs14;
	st.global.u8 	[%rd86+-5], %rs14;
	st.global.u8 	[%rd86+-4], %rs14;
	st.global.u8 	[%rd86+-3], %rs14;
	st.global.u8 	[%rd86+-2], %rs14;
	st.global.u8 	[%rd86+-1], %rs14;
	st.global.u8 	[%rd86], %rs14;
	st.global.u8 	[%rd86+1], %rs14;
	st.global.u8 	[%rd86+2], %rs14;
	st.global.u8 	[%rd86+3], %rs14;
	st.global.u8 	[%rd86+4], %rs14;
	st.global.u8 	[%rd86+5], %rs14;
	st.global.u8 	[%rd86+6], %rs14;
	st.global.u8 	[%rd86+7], %rs14;
	st.global.u8 	[%rd86+8], %rs14;
	add.s32 	%r61, %r61, 16;
	add.s64 	%rd86, %rd86, 16;
	setp.eq.s32 	%p19, %r61, 0;
	@%p19 bra 	$L__BB0_24;
	bra.uni 	$L__BB0_23;
$L__BB0_24:
	setp.eq.s32 	%p20, %r8, 0;
	mov.u32 	%r71, %r7;
	@%p20 bra 	$L__BB0_46;
	and.b32  	%r29, %r7, 7;
	setp.lt.u32 	%p21, %r8, 8;
	@%p21 bra 	$L__BB0_27;
	cvt.u64.u32 	%rd53, %r67;
	add.s64 	%rd54, %rd30, %rd53;
	mov.b16 	%rs15, 9;
	st.global.u8 	[%rd54], %rs15;
	st.global.u8 	[%rd54+1], %rs15;
	st.global.u8 	[%rd54+2], %rs15;
	st.global.u8 	[%rd54+3], %rs15;
	st.global.u8 	[%rd54+4], %rs15;
	st.global.u8 	[%rd54+5], %rs15;
	st.global.u8 	[%rd54+6], %rs15;
	st.global.u8 	[%rd54+7], %rs15;
	add.s32 	%r67, %r67, 8;
$L__BB0_27:
	setp.eq.s32 	%p22, %r29, 0;
	mov.u32 	%r71, %r7;
	@%p22 bra 	$L__BB0_46;
	and.b32  	%r32, %r7, 3;
	setp.lt.u32 	%p23, %r29, 4;
	@%p23 bra 	$L__BB0_30;
	cvt.u64.u32 	%rd55, %r67;
	add.s64 	%rd56, %rd30, %rd55;
	mov.b16 	%rs16, 9;
	st.global.u8 	[%rd56], %rs16;
	st.global.u8 	[%rd56+1], %rs16;
	st.global.u8 	[%rd56+2], %rs16;
	st.global.u8 	[%rd56+3], %rs16;
	add.s32 	%r67, %r67, 4;
$L__BB0_30:
	setp.eq.s32 	%p24, %r32, 0;
	mov.u32 	%r71, %r7;
	@%p24 bra 	$L__BB0_46;
	cvt.u64.u32 	%rd57, %r67;
	add.s64 	%rd58, %rd19, %rd57;
	add.s64 	%rd89, %rd1, %rd58;
	neg.s32 	%r70, %r32;
$L__BB0_32:
	.pragma "nounroll";
	mov.b16 	%rs17, 9;
	st.global.u8 	[%rd89], %rs17;
	add.s64 	%rd89, %rd89, 1;
	add.s32 	%r70, %r70, 1;
	setp.ne.s32 	%p25, %r70, 0;
	mov.u32 	%r71, %r7;
	@%p25 bra 	$L__BB0_32;
	bra.uni 	$L__BB0_46;
$L__BB0_33:
	setp.eq.s32 	%p26, %r5, 0;
	mov.b32 	%r71, 0;
	@%p26 bra 	$L__BB0_46;
	and.b32  	%r11, %r5, 15;
	setp.lt.u32 	%p27, %r5, 16;
	mov.b32 	%r63, 0;
	@%p27 bra 	$L__BB0_37;
	and.b32  	%r63, %r5, 2147483632;
	and.b32  	%r58, %r5, -16;
	neg.s32 	%r62, %r58;
	add.s64 	%rd59, %rd19, %rd1;
	add.s64 	%rd87, %rd59, 7;
$L__BB0_36:
	.pragma "nounroll";
	mov.b16 	%rs18, 32;
	st.global.u8 	[%rd87+-7], %rs18;
	st.global.u8 	[%rd87+-6], %rs18;
	st.global.u8 	[%rd87+-5], %rs18;
	st.global.u8 	[%rd87+-4], %rs18;
	st.global.u8 	[%rd87+-3], %rs18;
	st.global.u8 	[%rd87+-2], %rs18;
	st.global.u8 	[%rd87+-1], %rs18;
	st.global.u8 	[%rd87], %rs18;
	st.global.u8 	[%rd87+1], %rs18;
	st.global.u8 	[%rd87+2], %rs18;
	st.global.u8 	[%rd87+3], %rs18;
	st.global.u8 	[%rd87+4], %rs18;
	st.global.u8 	[%rd87+5], %rs18;
	st.global.u8 	[%rd87+6], %rs18;
	st.global.u8 	[%rd87+7], %rs18;
	st.global.u8 	[%rd87+8], %rs18;
	add.s32 	%r62, %r62, 16;
	add.s64 	%rd87, %rd87, 16;
	setp.ne.s32 	%p28, %r62, 0;
	@%p28 bra 	$L__BB0_36;
$L__BB0_37:
	setp.eq.s32 	%p29, %r11, 0;
	mov.u32 	%r71, %r5;
	@%p29 bra 	$L__BB0_46;
	and.b32  	%r19, %r5, 7;
	setp.lt.u32 	%p30, %r11, 8;
	@%p30 bra 	$L__BB0_40;
	cvt.u64.u32 	%rd60, %r63;
	add.s64 	%rd61, %rd30, %rd60;
	mov.b16 	%rs19, 32;
	st.global.u8 	[%rd61], %rs19;
	st.global.u8 	[%rd61+1], %rs19;
	st.global.u8 	[%rd61+2], %rs19;
	st.global.u8 	[%rd61+3], %rs19;
	st.global.u8 	[%rd61+4], %rs19;
	st.global.u8 	[%rd61+5], %rs19;
	st.global.u8 	[%rd61+6], %rs19;
	st.global.u8 	[%rd61+7], %rs19;
	add.s32 	%r63, %r63, 8;
$L__BB0_40:
	setp.eq.s32 	%p31, %r19, 0;
	mov.u32 	%r71, %r5;
	@%p31 bra 	$L__BB0_46;
	and.b32  	%r22, %r5, 3;
	setp.lt.u32 	%p32, %r19, 4;
	@%p32 bra 	$L__BB0_43;
	cvt.u64.u32 	%rd62, %r63;
	add.s64 	%rd63, %rd30, %rd62;
	mov.b16 	%rs20, 32;
	st.global.u8 	[%rd63], %rs20;
	st.global.u8 	[%rd63+1], %rs20;
	st.global.u8 	[%rd63+2], %rs20;
	st.global.u8 	[%rd63+3], %rs20;
	add.s32 	%r63, %r63, 4;
$L__BB0_43:
	setp.eq.s32 	%p33, %r22, 0;
	mov.u32 	%r71, %r5;
	@%p33 bra 	$L__BB0_46;
	cvt.u64.u32 	%rd64, %r63;
	add.s64 	%rd65, %rd19, %rd64;
	add.s64 	%rd88, %rd1, %rd65;
	neg.s32 	%r66, %r22;
$L__BB0_45:
	.pragma "nounroll";
	mov.b16 	%rs21, 32;
	st.global.u8 	[%rd88], %rs21;
	add.s64 	%rd88, %rd88, 1;
	add.s32 	%r66, %r66, 1;
	setp.eq.s32 	%p34, %r66, 0;
	mov.u32 	%r71, %r5;
	@%p34 bra 	$L__BB0_46;
	bra.uni 	$L__BB0_45;
$L__BB0_46:
	ld.global.u8 	%rs25, [%rd78];
	setp.eq.s16 	%p35, %rs25, 10;
	@%p35 bra 	$L__BB0_50;
	add.s32 	%r39, %r45, -1;
$L__BB0_48:
	setp.eq.s16 	%p36, %rs25, 0;
	setp.ge.s32 	%p37, %r71, %r39;
	or.pred  	%p38, %p36, %p37;
	@%p38 bra 	$L__BB0_50;
	add.s64 	%rd44, %rd78, 1;
	add.s32 	%r41, %r71, 1;
	cvt.u64.u32 	%rd66, %r71;
	add.s64 	%rd67, %rd30, %rd66;
	st.global.u8 	[%rd67], %rs25;
	ld.global.u8 	%rs25, [%rd78+1];
	setp.ne.s16 	%p39, %rs25, 10;
	mov.u32 	%r71, %r41;
	mov.u64 	%rd78, %rd44;
	@%p39 bra 	$L__BB0_48;
$L__BB0_50:
	cvt.u64.u32 	%rd68, %r71;
	add.s64 	%rd69, %rd30, %rd68;
	mov.b16 	%rs23, 0;
	st.global.u8 	[%rd69], %rs23;
$L__BB0_51:
	ret;

}
	// .globl	format_ast_kernel
.visible .entry format_ast_kernel(
	.param .u64 .ptr .align 1 format_ast_kernel_param_0,
	.param .u32 format_ast_kernel_param_1,
	.param .u64 .ptr .align 1 format_ast_kernel_param_2,
	.param .u32 format_ast_kernel_param_3,
	.param .u32 format_ast_kernel_param_4,
	.param .u32 format_ast_kernel_param_5
)
{
	.reg .pred 	%p<13>;
	.reg .b16 	%rs<28>;
	.reg .b32 	%r<106>;
	.reg .b64 	%rd<24>;

	ld.param.u32 	%r25, [format_ast_kernel_param_1];
	ld.param.u64 	%rd4, [format_ast_kernel_param_2];
	ld.param.u32 	%r24, [format_ast_kernel_param_3];
	mov.u32 	%r26, %ctaid.x;
	mov.u32 	%r27, %ntid.x;
	mov.u32 	%r28, %tid.x;
	mad.lo.s32 	%r103, %r26, %r27, %r28;
	setp.ge.s32 	%p1, %r103, %r25;
	@%p1 bra 	$L__BB1_18;
	shl.b32 	%r2, %r103, 6;
	add.s32 	%r29, %r24, -32;
	setp.ge.s32 	%p2, %r2, %r29;
	@%p2 bra 	$L__BB1_18;
	cvt.s64.s32 	%rd5, %r2;
	cvta.to.global.u64 	%rd6, %rd4;
	add.s64 	%rd1, %rd6, %rd5;
	mov.b16 	%rs1, 102;
	st.global.u8 	[%rd1], %rs1;
	mov.b16 	%rs2, 111;
	st.global.u8 	[%rd1+1], %rs2;
	mov.b16 	%rs3, 114;
	st.global.u8 	[%rd1+2], %rs3;
	mov.b16 	%rs4, 109;
	st.global.u8 	[%rd1+3], %rs4;
	mov.b16 	%rs5, 97;
	st.global.u8 	[%rd1+4], %rs5;
	mov.b16 	%rs6, 116;
	st.global.u8 	[%rd1+5], %rs6;
	st.global.u8 	[%rd1+6], %rs6;
	mov.b16 	%rs7, 101;
	st.global.u8 	[%rd1+7], %rs7;
	mov.b16 	%rs8, 100;
	st.global.u8 	[%rd1+8], %rs8;
	mov.b16 	%rs9, 95;
	st.global.u8 	[%rd1+9], %rs9;
	mov.b16 	%rs10, 110;
	st.global.u8 	[%rd1+10], %rs10;
	st.global.u8 	[%rd1+11], %rs2;
	st.global.u8 	[%rd1+12], %rs8;
	st.global.u8 	[%rd1+13], %rs7;
	st.global.u8 	[%rd1+14], %rs9;
	setp.eq.s32 	%p3, %r103, 0;
	@%p3 bra 	$L__BB1_19;
	setp.lt.s32 	%p4, %r103, 1;
	mov.b32 	%r97, 0;
	@%p4 bra 	$L__BB1_6;
	mov.b32 	%r97, 0;
	mov.u32 	%r98, %r103;
$L__BB1_5:
	mul.hi.u32 	%r32, %r98, -858993459;
	shr.u32 	%r9, %r32, 3;
	add.s32 	%r97, %r97, 1;
	setp.lt.u32 	%p5, %r98, 10;
	mov.u32 	%r98, %r9;
	@%p5 bra 	$L__BB1_6;
	bra.uni 	$L__BB1_5;
$L__BB1_6:
	setp.lt.s32 	%p6, %r97, 1;
	@%p6 bra 	$L__BB1_16;
	and.b32  	%r4, %r97, 3;
	setp.lt.u32 	%p7, %r97, 4;
	mov.u32 	%r104, %r97;
	@%p7 bra 	$L__BB1_11;
	add.s32 	%r100, %r97, 13;
	and.b32  	%r33, %r97, 2147483644;
	neg.s32 	%r99, %r33;
$L__BB1_9:
	.pragma "nounroll";
	add.s32 	%r34, %r100, -2;
	add.s32 	%r35, %r100, -13;
	mul.hi.s32 	%r36, %r103, 1717986919;
	shr.u32 	%r37, %r36, 31;
	shr.s32 	%r38, %r36, 2;
	add.s32 	%r39, %r38, %r37;
	mul.lo.s32 	%r40, %r39, 10;
	sub.s32 	%r41, %r103, %r40;
	cvt.u16.u32 	%rs11, %r41;
	add.s16 	%rs12, %rs11, 48;
	cvt.u64.u32 	%rd7, %r35;
	add.s64 	%rd8, %rd1, %rd7;
	st.global.u8 	[%rd8+14], %rs12;
	mul.hi.s32 	%r42, %r39, 1717986919;
	shr.u32 	%r43, %r42, 31;
	shr.u32 	%r44, %r42, 2;
	add.s32 	%r45, %r44, %r43;
	mul.lo.s32 	%r46, %r45, 10;
	sub.s32 	%r47, %r39, %r46;
	cvt.u16.u32 	%rs13, %r47;
	add.s16 	%rs14, %rs13, 48;
	cvt.u64.u32 	%rd9, %r100;
	add.s64 	%rd10, %rd1, %rd9;
	st.global.u8 	[%rd10], %rs14;
	mul.hi.s32 	%r48, %r103, 1374389535;
	shr.u32 	%r49, %r48, 31;
	shr.s32 	%r50, %r48, 5;
	add.s32 	%r51, %r50, %r49;
	mul.hi.s32 	%r52, %r51, 1717986919;
	shr.u32 	%r53, %r52, 31;
	shr.u32 	%r54, %r52, 2;
	add.s32 	%r55, %r54, %r53;
	mul.lo.s32 	%r56, %r55, 10;
	sub.s32 	%r57, %r51, %r56;
	cvt.u16.u32 	%rs15, %r57;
	add.s16 	%rs16, %rs15, 48;
	add.s32 	%r58, %r100, -1;
	cvt.u64.u32 	%rd11, %r58;
	add.s64 	%rd12, %rd1, %rd11;
	st.global.u8 	[%rd12], %rs16;
	mul.hi.s32 	%r59, %r103, 274877907;
	shr.u32 	%r60, %r59, 31;
	shr.s32 	%r61, %r59, 6;
	add.s32 	%r62, %r61, %r60;
	mul.hi.s32 	%r63, %r62, 1717986919;
	shr.u32 	%r64, %r63, 31;
	shr.u32 	%r65, %r63, 2;
	add.s32 	%r66, %r65, %r64;
	mul.lo.s32 	%r67, %r66, 10;
	sub.s32 	%r68, %r62, %r67;
	cvt.u16.u32 	%rs17, %r68;
	add.s16 	%rs18, %rs17, 48;
	cvt.u64.u32 	%rd13, %r34;
	add.s64 	%rd14, %rd1, %rd13;
	st.global.u8 	[%rd14], %rs18;
	mul.hi.s32 	%r69, %r103, 1759218605;
	shr.u32 	%r70, %r69, 31;
	shr.s32 	%r71, %r69, 12;
	add.s32 	%r103, %r71, %r70;
	add.s32 	%r100, %r100, -4;
	add.s32 	%r99, %r99, 4;
	setp.ne.s32 	%p8, %r99, 0;
	@%p8 bra 	$L__BB1_9;
	add.s32 	%r104, %r100, -13;
$L__BB1_11:
	setp.eq.s32 	%p9, %r4, 0;
	@%p9 bra 	$L__BB1_16;
	setp.eq.s32 	%p10, %r4, 1;
	@%p10 bra 	$L__BB1_14;
	mul.hi.s32 	%r72, %r103, 1717986919;
	shr.u32 	%r73, %r72, 31;
	shr.s32 	%r74, %r72, 2;
	add.s32 	%r75, %r74, %r73;
	mul.lo.s32 	%r76, %r75, 10;
	sub.s32 	%r77, %r103, %r76;
	cvt.u16.u32 	%rs19, %r77;
	add.s16 	%rs20, %rs19, 48;
	cvt.u64.u32 	%rd15, %r104;
	add.s64 	%rd16, %rd1, %rd15;
	st.global.u8 	[%rd16+14], %rs20;
	mul.hi.s32 	%r78, %r75, 1717986919;
	shr.u32 	%r79, %r78, 31;
	shr.u32 	%r80, %r78, 2;
	add.s32 	%r81, %r80, %r79;
	mul.lo.s32 	%r82, %r81, 10;
	sub.s32 	%r83, %r75, %r82;
	cvt.u16.u32 	%rs21, %r83;
	add.s16 	%rs22, %rs21, 48;
	add.s32 	%r84, %r104, 13;
	cvt.u64.u32 	%rd17, %r84;
	add.s64 	%rd18, %rd1, %rd17;
	st.global.u8 	[%rd18], %rs22;
	mul.hi.s32 	%r85, %r103, 1374389535;
	shr.u32 	%r86, %r85, 31;
	shr.s32 	%r87, %r85, 5;
	add.s32 	%r103, %r87, %r86;
	add.s32 	%r104, %r104, -2;
$L__BB1_14:
	and.b32  	%r88, %r97, 1;
	setp.eq.b32 	%p11, %r88, 1;
	not.pred 	%p12, %p11;
	@%p12 bra 	$L__BB1_16;
	mul.hi.s32 	%r89, %r103, 1717986919;
	shr.u32 	%r90, %r89, 31;
	shr.u32 	%r91, %r89, 2;
	add.s32 	%r92, %r91, %r90;
	mul.lo.s32 	%r93, %r92, 10;
	sub.s32 	%r94, %r103, %r93;
	cvt.u16.u32 	%rs23, %r94;
	add.s16 	%rs24, %rs23, 48;
	cvt.u64.u32 	%rd19, %r104;
	add.s64 	%rd20, %rd1, %rd19;
	st.global.u8 	[%rd20+14], %rs24;
$L__BB1_16:
	add.s32 	%r95, %r97, 15;
	cvt.s64.s32 	%rd23, %r95;
$L__BB1_17:
	add.s64 	%rd22, %rd1, %rd23;
	mov.b16 	%rs26, 10;
	st.global.u8 	[%rd22], %rs26;
	mov.b16 	%rs27, 0;
	st.global.u8 	[%rd22+1], %rs27;
$L__BB1_18:
	ret;
$L__BB1_19:
	mov.b16 	%rs25, 48;
	st.global.u8 	[%rd1+15], %rs25;
	mov.b64 	%rd23, 16;
	bra.uni 	$L__BB1_17;

}


// ===== COMPILED SASS (sm_100) =====

	.target	sm_100

	.elftype	@"ET_EXEC"


//--------------------- .note.nv.tkinfo           --------------------------
	.section	.note.nv.tkinfo,"",@"SHT_NOTE"
	.sectionflags	@"SHF_NOTE_NV_TKINFO"
	.tkinfo
        /*0018*/ 	.word	0x00000002
        /*0030*/ 	.string	""
        /*0030*/ 	.string	"ptxas"
        /*0030*/ 	.string	"Cuda compilation tools, release 13.0, V13.0.88"
        /*0030*/ 	.string	"Build cuda_13.0.r13.0/compiler.36424714_0"
        /*0030*/ 	.string	"-arch sm_100 -m 64 "



//--------------------- .note.nv.cuinfo           --------------------------
	.section	.note.nv.cuinfo,"",@"SHT_NOTE"
	.sectionflags	@"SHF_NOTE_NV_CUINFO"
        /*0018*/ 	.short	0x0002
        /*001a*/ 	.short	0x0064
        /*001c*/ 	.short	0x0082
	.zero		2


//--------------------- .nv.info                  --------------------------
	.section	.nv.info,"",@"SHT_CUDA_INFO"
	.align	4


	//----- nvinfo : EIATTR_REGCOUNT
	.align		4
        /*0000*/ 	.byte	0x04, 0x2f
        /*0002*/ 	.short	(.L_1 - .L_0)
	.align		4
.L_0:
        /*0004*/ 	.word	index@(format_lines_kernel)
        /*0008*/ 	.word	0x00000012


	//----- nvinfo : EIATTR_FRAME_SIZE
	.align		4
.L_1:
        /*000c*/ 	.byte	0x04, 0x11
        /*000e*/ 	.short	(.L_3 - .L_2)
	.align		4
.L_2:
        /*0010*/ 	.word	index@(format_lines_kernel)
        /*0014*/ 	.word	0x00000000


	//----- nvinfo : EIATTR_REGCOUNT
	.align		4
.L_3:
        /*0018*/ 	.byte	0x04, 0x2f
        /*001a*/ 	.short	(.L_5 - .L_4)
	.align		4
.L_4:
        /*001c*/ 	.word	index@(format_ast_kernel)
        /*0020*/ 	.word	0x00000017


	//----- nvinfo : EIATTR_FRAME_SIZE
	.align		4
.L_5:
        /*0024*/ 	.byte	0x04, 0x11
        /*0026*/ 	.short	(.L_7 - .L_6)
	.align		4
.L_6:
        /*0028*/ 	.word	index@(format_ast_kernel)
        /*002c*/ 	.word	0x00000000


	//----- nvinfo : EIATTR_MIN_STACK_SIZE
	.align		4
.L_7:
        /*0030*/ 	.byte	0x04, 0x12
        /*0032*/ 	.short	(.L_9 - .L_8)
	.align		4
.L_8:
        /*0034*/ 	.word	index@(format_ast_kernel)
        /*0038*/ 	.word	0x00000000


	//----- nvinfo : EIATTR_MIN_STACK_SIZE
	.align		4
.L_9:
        /*003c*/ 	.byte	0x04, 0x12
        /*003e*/ 	.short	(.L_11 - .L_10)
	.align		4
.L_10:
        /*0040*/ 	.word	index@(format_lines_kernel)
        /*0044*/ 	.word	0x00000000
.L_11:


//--------------------- .nv.compat                --------------------------
	.section	.nv.compat,"",@"SHT_CUDA_COMPAT_INFO"
	.align	4
        /*0000*/ 	.byte	0x02, 0x09, 0x00, 0x00, 0x02, 0x02, 0x01, 0x00, 0x02, 0x05, 0x05, 0x00, 0x03, 0x07, 0x01, 0x01
        /*0010*/ 	.byte	0x02, 0x03, 0x00, 0x00, 0x02, 0x06, 0x01, 0x00, 0x04, 0x0b, 0x08, 0x00, 0x09, 0x00, 0x00, 0x00
        /*0020*/ 	.byte	0x00, 0x00, 0x00, 0x00


//--------------------- .nv.info.format_ast_kernel --------------------------
	.section	.nv.info.format_ast_kernel,"",@"SHT_CUDA_INFO"
	.sectionflags	@""
	.align	4


	//----- nvinfo : EIATTR_CUDA_API_VERSION
	.align		4
        /*0000*/ 	.byte	0x04, 0x37
        /*0002*/ 	.short	(.L_13 - .L_12)
.L_12:
        /*0004*/ 	.word	0x00000082


	//----- nvinfo : EIATTR_KPARAM_INFO
	.align		4
.L_13:
        /*0008*/ 	.byte	0x04, 0x17
        /*000a*/ 	.short	(.L_15 - .L_14)
.L_14:
        /*000c*/ 	.word	0x00000000
        /*0010*/ 	.short	0x0005
        /*0012*/ 	.short	0x0020
        /*0014*/ 	.byte	0x00, 0xf0, 0x11, 0x00


	//----- nvinfo : EIATTR_KPARAM_INFO
	.align		4
.L_15:
        /*0018*/ 	.byte	0x04, 0x17
        /*001a*/ 	.short	(.L_17 - .L_16)
.L_16:
        /*001c*/ 	.word	0x00000000
        /*0020*/ 	.short	0x0004
        /*0022*/ 	.short	0x001c
        /*0024*/ 	.byte	0x00, 0xf0, 0x11, 0x00


	//----- nvinfo : EIATTR_KPARAM_INFO
	.align		4
.L_17:
        /*0028*/ 	.byte	0x04, 0x17
        /*002a*/ 	.short	(.L_19 - .L_18)
.L_18:
        /*002c*/ 	.word	0x00000000
        /*0030*/ 	.short	0x0003
        /*0032*/ 	.short	0x0018
        /*0034*/ 	.byte	0x00, 0xf0, 0x11, 0x00


	//----- nvinfo : EIATTR_KPARAM_INFO
	.align		4
.L_19:
        /*0038*/ 	.byte	0x04, 0x17
        /*003a*/ 	.short	(.L_21 - .L_20)
.L_20:
        /*003c*/ 	.word	0x00000000
        /*0040*/ 	.short	0x0002
        /*0042*/ 	.short	0x0010
        /*0044*/ 	.byte	0x00, 0xf5, 0x21, 0x00


	//----- nvinfo : EIATTR_KPARAM_INFO
	.align		4
.L_21:
        /*0048*/ 	.byte	0x04, 0x17
        /*004a*/ 	.short	(.L_23 - .L_22)
.L_22:
        /*004c*/ 	.word	0x00000000
        /*0050*/ 	.short	0x0001
        /*0052*/ 	.short	0x0008
        /*0054*/ 	.byte	0x00, 0xf0, 0x11, 0x00


	//----- nvinfo : EIATTR_KPARAM_INFO
	.align		4
.L_23:
        /*0058*/ 	.byte	0x04, 0x17
        /*005a*/ 	.short	(.L_25 - .L_24)
.L_24:
        /*005c*/ 	.word	0x00000000
        /*0060*/ 	.short	0x0000
        /*0062*/ 	.short	0x0000
        /*0064*/ 	.byte	0x00, 0xf5, 0x21, 0x00


	//----- nvinfo : EIATTR_SPARSE_MMA_MASK
	.align		4
.L_25:
        /*0068*/ 	.byte	0x03, 0x50
        /*006a*/ 	.short	0x0000


	//----- nvinfo : EIATTR_MAXREG_COUNT
	.align		4
        /*006c*/ 	.byte	0x03, 0x1b
        /*006e*/ 	.short	0x00ff


	//----- nvinfo : EIATTR_MERCURY_ISA_VERSION
	.align		4
        /*0070*/ 	.byte	0x03, 0x5f
        /*0072*/ 	.short	0x0101


	//----- nvinfo : EIATTR_VRC_CTA_INIT_COUNT
	.align		4
        /*0074*/ 	.byte	0x02, 0x4a
	.zero		1
	.zero		1


	//----- nvinfo : EIATTR_EXIT_INSTR_OFFSETS
	.align		4
        /*0078*/ 	.byte	0x04, 0x1c
        /*007a*/ 	.short	(.L_27 - .L_26)


	//   ....[0]....
.L_26:
        /*007c*/ 	.word	0x00000070


	//   ....[1]....
        /*0080*/ 	.word	0x000000c0


	//   ....[2]....
        /*0084*/ 	.word	0x00000ae0


	//----- nvinfo : EIATTR_CRS_STACK_SIZE
	.align		4
.L_27:
        /*0088*/ 	.byte	0x04, 0x1e
        /*008a*/ 	.short	(.L_29 - .L_28)
.L_28:
        /*008c*/ 	.word	0x00000000


	//----- nvinfo : EIATTR_CBANK_PARAM_SIZE
	.align		4
.L_29:
        /*0090*/ 	.byte	0x03, 0x19
        /*0092*/ 	.short	0x0024


	//----- nvinfo : EIATTR_PARAM_CBANK
	.align		4
        /*0094*/ 	.byte	0x04, 0x0a
        /*0096*/ 	.short	(.L_31 - .L_30)
	.align		4
.L_30:
        /*0098*/ 	.word	index@(.nv.constant0.format_ast_kernel)
        /*009c*/ 	.short	0x0380
        /*009e*/ 	.short	0x0024


	//----- nvinfo : EIATTR_SW_WAR
	.align		4
.L_31:
        /*00a0*/ 	.byte	0x04, 0x36
        /*00a2*/ 	.short	(.L_33 - .L_32)
.L_32:
        /*00a4*/ 	.word	0x00000008
.L_33:


//--------------------- .nv.info.format_lines_kernel --------------------------
	.section	.nv.info.format_lines_kernel,"",@"SHT_CUDA_INFO"
	.sectionflags	@""
	.align	4


	//----- nvinfo : EIATTR_CUDA_API_VERSION
	.align		4
        /*0000*/ 	.byte	0x04, 0x37
        /*0002*/ 	.short	(.L_35 - .L_34)
.L_34:
        /*0004*/ 	.word	0x00000082


	//----- nvinfo : EIATTR_KPARAM_INFO
	.align		4
.L_35:
        /*0008*/ 	.byte	0x04, 0x17
        /*000a*/ 	.short	(.L_37 - .L_36)
.L_36:
        /*000c*/ 	.word	0x00000000
        /*0010*/ 	.short	0x0007
        /*0012*/ 	.short	0x0030
        /*0014*/ 	.byte	0x00, 0xf0, 0x05, 0x00


	//----- nvinfo : EIATTR_KPARAM_INFO
	.align		4
.L_37:
        /*0018*/ 	.byte	0x04, 0x17
        /*001a*/ 	.short	(.L_39 - .L_38)
.L_38:
        /*001c*/ 	.word	0x00000000
        /*0020*/ 	.short	0x0006
        /*0022*/ 	.short	0x002c
        /*0024*/ 	.byte	0x00, 0xf0, 0x11, 0x00


	//----- nvinfo : EIATTR_KPARAM_INFO
	.align		4
.L_39:
        /*0028*/ 	.byte	0x04, 0x17
        /*002a*/ 	.short	(.L_41 - .L_40)
.L_40:
        /*002c*/ 	.word	0x00000000
        /*0030*/ 	.short	0x0005
        /*0032*/ 	.short	0x0028
        /*0034*/ 	.byte	0x00, 0xf0, 0x11, 0x00


	//----- nvinfo : EIATTR_KPARAM_INFO
	.align		4
.L_41:
        /*0038*/ 	.byte	0x04, 0x17
        /*003a*/ 	.short	(.L_43 - .L_42)
.L_42:
        /*003c*/ 	.word	0x00000000
        /*0040*/ 	.short	0x0004
        /*0042*/ 	.short	0x0020
        /*0044*/ 	.byte	0x00, 0xf5, 0x21, 0x00


	//----- nvinfo : EIATTR_KPARAM_INFO
	.align		4
.L_43:
        /*0048*/ 	.byte	0x04, 0x17
        /*004a*/ 	.short	(.L_45 - .L_44)
.L_44:
        /*004c*/ 	.word	0x00000000
        /*0050*/ 	.short	0x0003
        /*0052*/ 	.short	0x0018
        /*0054*/ 	.byte	0x00, 0xf0, 0x11, 0x00


	//----- nvinfo : EIATTR_KPARAM_INFO
	.align		4
.L_45:
        /*0058*/ 	.byte	0x04, 0x17
        /*005a*/ 	.short	(.L_47 - .L_46)
.L_46:
        /*005c*/ 	.word	0x00000000
        /*0060*/ 	.short	0x0002
        /*0062*/ 	.short	0x0010
        /*0064*/ 	.byte	0x00, 0xf5, 0x21, 0x00


	//----- nvinfo : EIATTR_KPARAM_INFO
	.align		4
.L_47:
        /*0068*/ 	.byte	0x04, 0x17
        /*006a*/ 	.short	(.L_49 - .L_48)
.L_48:
        /*006c*/ 	.word	0x00000000
        /*0070*/ 	.short	0x0001
        /*0072*/ 	.short	0x0008
        /*0074*/ 	.byte	0x00, 0xf0, 0x11, 0x00


	//----- nvinfo : EIATTR_KPARAM_INFO
	.align		4
.L_49:
        /*0078*/ 	.byte	0x04, 0x17
        /*007a*/ 	.short	(.L_51 - .L_50)
.L_50:
        /*007c*/ 	.word	0x00000000
        /*0080*/ 	.short	0x0000
        /*0082*/ 	.short	0x0000
        /*0084*/ 	.byte	0x00, 0xf5, 0x21, 0x00


	//----- nvinfo : EIATTR_SPARSE_MMA_MASK
	.align		4
.L_51:
        /*0088*/ 	.byte	0x03, 0x50
        /*008a*/ 	.short	0x0000


	//----- nvinfo : EIATTR_MAXREG_COUNT
	.align		4
        /*008c*/ 	.byte	0x03, 0x1b
        /*008e*/ 	.short	0x00ff


	//----- nvinfo : EIATTR_MERCURY_ISA_VERSION
	.align		4
        /*0090*/ 	.byte	0x03, 0x5f
        /*0092*/ 	.short	0x0101


	//----- nvinfo : EIATTR_VRC_CTA_INIT_COUNT
	.align		4
        /*0094*/ 	.byte	0x02, 0x4a
	.zero		1
	.zero		1


	//----- nvinfo : EIATTR_EXIT_INSTR_OFFSETS
	.align		4
        /*0098*/ 	.byte	0x04, 0x1c
        /*009a*/ 	.short	(.L_53 - .L_52)


	//   ....[0]....
.L_52:
        /*009c*/ 	.word	0x00000070


	//   ....[1]....
        /*00a0*/ 	.word	0x000000e0


	//   ....[2]....
        /*00a4*/ 	.word	0x00001630


	//----- nvinfo : EIATTR_CRS_STACK_SIZE
	.align		4
.L_53:
        /*00a8*/ 	.byte	0x04, 0x1e
        /*00aa*/ 	.short	(.L_55 - .L_54)
.L_54:
        /*00ac*/ 	.word	0x00000000


	//----- nvinfo : EIATTR_CBANK_PARAM_SIZE
	.align		4
.L_55:
        /*00b0*/ 	.byte	0x03, 0x19
        /*00b2*/ 	.short	0x0031


	//----- nvinfo : EIATTR_PARAM_CBANK
	.align		4
        /*00b4*/ 	.byte	0x04, 0x0a
        /*00b6*/ 	.short	(.L_57 - .L_56)
	.align		4
.L_56:
        /*00b8*/ 	.word	index@(.nv.constant0.format_lines_kernel)
        /*00bc*/ 	.short	0x0380
        /*00be*/ 	.short	0x0031


	//----- nvinfo : EIATTR_SW_WAR
	.align		4
.L_57:
        /*00c0*/ 	.byte	0x04, 0x36
        /*00c2*/ 	.short	(.L_59 - .L_58)
.L_58:
        /*00c4*/ 	.word	0x00000008
.L_59:


//--------------------- .nv.callgraph             --------------------------
	.section	.nv.callgraph,"",@"SHT_CUDA_CALLGRAPH"
	.align	4
	.sectionentsize	8
	.align		4
        /*0000*/ 	.word	0x00000000
	.align		4
        /*0004*/ 	.word	0xffffffff
	.align		4
        /*0008*/ 	.word	0x00000000
	.align		4
        /*000c*/ 	.word	0xfffffffe
	.align		4
        /*0010*/ 	.word	0x00000000
	.align		4
        /*0014*/ 	.word	0xfffffffd
	.align		4
        /*0018*/ 	.word	0x00000000
	.align		4
        /*001c*/ 	.word	0xfffffffc


//--------------------- .text.format_ast_kernel   --------------------------
	.section	.text.format_ast_kernel,"ax",@progbits
	.align	128
        .global         format_ast_kernel
        .type           format_ast_kernel,@function
        .size           format_ast_kernel,(.L_x_57 - format_ast_kernel)
        .other          format_ast_kernel,@"STO_CUDA_ENTRY STV_DEFAULT"
format_ast_kernel:
.text.format_ast_kernel:
[----:B------:R-:W-:Y:S01]  /*0000*/  LDC R1, c[0x0][0x37c] ;  /* 0x0000df00ff017b82 */ /* 0x000fe20000000800 */
[----:B------:R-:W0:Y:S07]  /*0010*/  S2R R3, SR_TID.X ;  /* 0x0000000000037919 */ /* 0x000e2e0000002100 */
[----:B------:R-:W0:Y:S01]  /*0020*/  S2UR UR4, SR_CTAID.X ;  /* 0x00000000000479c3 */ /* 0x000e220000002500 */
[----:B------:R-:W1:Y:S07]  /*0030*/  LDCU UR5, c[0x0][0x388] ;  /* 0x00007100ff0577ac */ /* 0x000e6e0008000800 */
[----:B------:R-:W0:Y:S02]  /*0040*/  LDC R0, c[0x0][0x360] ;  /* 0x0000d800ff007b82 */ /* 0x000e240000000800 */
[----:B0-----:R-:W-:-:S05]  /*0050*/  IMAD R0, R0, UR4, R3 ;  /* 0x0000000400007c24 */ /* 0x001fca000f8e0203 */
[----:B-1----:R-:W-:-:S13]  /*0060*/  ISETP.GE.AND P0, PT, R0, UR5, PT ;  /* 0x0000000500007c0c */ /* 0x002fda000bf06270 */
[----:B------:R-:W-:Y:S05]  /*0070*/  @P0 EXIT ;  /* 0x000000000000094d */ /* 0x000fea0003800000 */
[----:B------:R-:W0:Y:S01]  /*0080*/  LDCU UR4, c[0x0][0x398] ;  /* 0x00007300ff0477ac */ /* 0x000e220008000800 */
[----:B------:R-:W-:Y:S01]  /*0090*/  IMAD.SHL.U32 R3, R0, 0x40, RZ ;  /* 0x0000004000037824 */ /* 0x000fe200078e00ff */
[----:B0-----:R-:W-:-:S06]  /*00a0*/  UIADD3 UR4, UPT, UPT, UR4, -0x20, URZ ;  /* 0xffffffe004047890 */ /* 0x001fcc000fffe0ff */
[----:B------:R-:W-:-:S13]  /*00b0*/  ISETP.GE.AND P0, PT, R3, UR4, PT ;  /* 0x0000000403007c0c */ /* 0x000fda000bf06270 */
[----:B------:R-:W-:Y:S05]  /*00c0*/  @P0 EXIT ;  /* 0x000000000000094d */ /* 0x000fea0003800000 */
[----:B------:R-:W0:Y:S01]  /*00d0*/  LDCU.64 UR6, c[0x0][0x390] ;  /* 0x00007200ff0677ac */ /* 0x000e220008000a00 */
[----:B------:R-:W-:Y:S02]  /*00e0*/  IMAD.MOV.U32 R5, RZ, RZ, 0x6f ;  /* 0x0000006fff057424 */ /* 0x000fe400078e00ff */
[----:B------:R-:W-:Y:S02]  /*00f0*/  HFMA2 R8, -RZ, RZ, 0, 5.781650543212890625e-06 ;  /* 0x00000061ff087431 */ /* 0x000fe400000001ff */
[----:B------:R-:W-:Y:S01]  /*0100*/  IMAD.MOV.U32 R10, RZ, RZ, 0x64 ;  /* 0x00000064ff0a7424 */ /* 0x000fe200078e00ff */
[----:B------:R-:W1:Y:S01]  /*0110*/  LDCU.64 UR4, c[0x0][0x358] ;  /* 0x00006b00ff0477ac */ /* 0x000e620008000a00 */
[----:B------:R-:W-:Y:S01]  /*0120*/  IMAD.MOV.U32 R4, RZ, RZ, 0x66 ;  /* 0x00000066ff047424 */ /* 0x000fe200078e00ff */
[----:B------:R-:W-:Y:S01]  /*0130*/  BSSY.RECONVERGENT B0, `(.L_x_0) ;  /* 0x0000095000007945 */ /* 0x000fe20003800200 */
[----:B------:R-:W-:Y:S02]  /*0140*/  IMAD.MOV.U32 R6, RZ, RZ, 0x72 ;  /* 0x00000072ff067424 */ /* 0x000fe400078e00ff */
[----:B------:R-:W-:-:S02]  /*0150*/  IMAD.MOV.U32 R7, RZ, RZ, 0x6d ;  /* 0x0000006dff077424 */ /* 0x000fc400078e00ff */
[----:B------:R-:W-:Y:S01]  /*0160*/  IMAD.MOV.U32 R9, RZ, RZ, 0x74 ;  /* 0x00000074ff097424 */ /* 0x000fe200078e00ff */
[----:B0-----:R-:W-:-:S04]  /*0170*/  IADD3 R2, P0, PT, R3, UR6, RZ ;  /* 0x0000000603027c10 */ /* 0x001fc8000ff1e0ff */
[----:B------:R-:W-:Y:S02]  /*0180*/  LEA.HI.X.SX32 R3, R3, UR7, 0x1, P0 ;  /* 0x0000000703037c11 */ /* 0x000fe400080f0eff */
[----:B------:R-:W-:-:S03]  /*0190*/  ISETP.NE.AND P0, PT, R0, RZ, PT ;  /* 0x000000ff0000720c */ /* 0x000fc60003f05270 */
[----:B-1----:R-:W-:Y:S04]  /*01a0*/  STG.E.U8 desc[UR4][R2.64+0x1], R5 ;  /* 0x0000010502007986 */ /* 0x002fe8000c101104 */
[----:B------:R0:W-:Y:S04]  /*01b0*/  STG.E.U8 desc[UR4][R2.64+0xb], R5 ;  /* 0x00000b0502007986 */ /* 0x0001e8000c101104 */
[----:B------:R1:W-:Y:S04]  /*01c0*/  STG.E.U8 desc[UR4][R2.64], R4 ;  /* 0x0000000402007986 */ /* 0x0003e8000c101104 */
[----:B------:R2:W-:Y:S01]  /*01d0*/  STG.E.U8 desc[UR4][R2.64+0x2], R6 ;  /* 0x0000020602007986 */ /* 0x0005e2000c101104 */
[----:B0-----:R-:W-:Y:S01]  /*01e0*/  PRMT R5, R10, 0x7610, R5 ;  /* 0x000076100a057816 */ /* 0x001fe20000000005 */
[----:B------:R-:W-:-:S02]  /*01f0*/  IMAD.MOV.U32 R10, RZ, RZ, 0x30 ;  /* 0x00000030ff0a7424 */ /* 0x000fc400078e00ff */
[----:B------:R0:W-:Y:S01]  /*0200*/  STG.E.U8 desc[UR4][R2.64+0x3], R7 ;  /* 0x0000030702007986 */ /* 0x0001e2000c101104 */
[----:B-1----:R-:W-:Y:S01]  /*0210*/  PRMT R4, R9, 0x7610, R4 ;  /* 0x0000761009047816 */ /* 0x002fe20000000004 */
[----:B------:R-:W-:Y:S02]  /*0220*/  IMAD.MOV.U32 R9, RZ, RZ, 0x65 ;  /* 0x00000065ff097424 */ /* 0x000fe400078e00ff */
[----:B------:R1:W-:Y:S01]  /*0230*/  STG.E.U8 desc[UR4][R2.64+0x4], R8 ;  /* 0x0000040802007986 */ /* 0x0003e2000c101104 */
[----:B--2---:R-:W-:-:S03]  /*0240*/  IMAD.MOV.U32 R6, RZ, RZ, 0x5f ;  /* 0x0000005fff067424 */ /* 0x004fc600078e00ff */
[----:B------:R-:W-:Y:S01]  /*0250*/  STG.E.U8 desc[UR4][R2.64+0x7], R9 ;  /* 0x0000070902007986 */ /* 0x000fe2000c101104 */
[----:B0-----:R-:W-:-:S03]  /*0260*/  MOV R7, 0x6e ;  /* 0x0000006e00077802 */ /* 0x001fc60000000f00 */
[----:B------:R-:W-:Y:S01]  /*0270*/  STG.E.U8 desc[UR4][R2.64+0xd], R9 ;  /* 0x00000d0902007986 */ /* 0x000fe2000c101104 */
[----:B-1----:R-:W-:-:S03]  /*0280*/  @!P0 PRMT R8, R10, 0x7610, R8 ;  /* 0x000076100a088816 */ /* 0x002fc60000000008 */
[----:B------:R-:W-:Y:S04]  /*0290*/  STG.E.U8 desc[UR4][R2.64+0x9], R6 ;  /* 0x0000090602007986 */ /* 0x000fe8000c101104 */
[----:B------:R-:W-:Y:S04]  /*02a0*/  STG.E.U8 desc[UR4][R2.64+0xe], R6 ;  /* 0x00000e0602007986 */ /* 0x000fe8000c101104 */
[----:B------:R-:W-:Y:S04]  /*02b0*/  STG.E.U8 desc[UR4][R2.64+0xa], R7 ;  /* 0x00000a0702007986 */ /* 0x000fe8000c101104 */
[----:B------:R-:W-:Y:S04]  /*02c0*/  @!P0 STG.E.U8 desc[UR4][R2.64+0xf], R8 ;  /* 0x00000f0802008986 */ /* 0x000fe8000c101104 */
[----:B------:R-:W-:Y:S04]  /*02d0*/  STG.E.U8 desc[UR4][R2.64+0x5], R4 ;  /* 0x0000050402007986 */ /* 0x000fe8000c101104 */
[----:B------:R0:W-:Y:S04]  /*02e0*/  STG.E.U8 desc[UR4][R2.64+0x6], R4 ;  /* 0x0000060402007986 */ /* 0x0001e8000c101104 */
[----:B------:R-:W-:Y:S04]  /*02f0*/  STG.E.U8 desc[UR4][R2.64+0x8], R5 ;  /* 0x0000080502007986 */ /* 0x000fe8000c101104 */
[----:B------:R1:W-:Y:S01]  /*0300*/  STG.E.U8 desc[UR4][R2.64+0xc], R5 ;  /* 0x00000c0502007986 */ /* 0x0003e2000c101104 */
[----:B0-----:R-:W-:-:S02]  /*0310*/  @!P0 IMAD.MOV.U32 R4, RZ, RZ, 0x10 ;  /* 0x00000010ff048424 */ /* 0x001fc400078e00ff */
[----:B-1----:R-:W-:Y:S01]  /*0320*/  @!P0 IMAD.MOV.U32 R5, RZ, RZ, 0x0 ;  /* 0x00000000ff058424 */ /* 0x002fe200078e00ff */
[----:B------:R-:W-:Y:S06]  /*0330*/  @!P0 BRA `(.L_x_1) ;  /* 0x0000000400d08947 */ /* 0x000fec0003800000 */
[----:B------:R-:W-:Y:S01]  /*0340*/  ISETP.GE.AND P0, PT, R0, 0x1, PT ;  /* 0x000000010000780c */ /* 0x000fe20003f06270 */
[----:B------:R-:W-:Y:S01]  /*0350*/  BSSY.RECONVERGENT B1, `(.L_x_2) ;  /* 0x000000a000017945 */ /* 0x000fe20003800200 */
[----:B------:R-:W-:-:S11]  /*0360*/  IMAD.MOV.U32 R4, RZ, RZ, RZ ;  /* 0x000000ffff047224 */ /* 0x000fd600078e00ff */
[----:B------:R-:W-:Y:S05]  /*0370*/  @!P0 BRA `(.L_x_3) ;  /* 0x00000000001c8947 */ /* 0x000fea0003800000 */
[----:B------:R-:W-:Y:S02]  /*0380*/  HFMA2 R4, -RZ, RZ, 0, 0 ;  /* 0x00000000ff047431 */ /* 0x000fe400000001ff */
[----:B------:R-:W-:-:S07]  /*0390*/  IMAD.MOV.U32 R5, RZ, RZ, R0 ;  /* 0x000000ffff057224 */ /* 0x000fce00078e0000 */
.L_x_4:
[C---:B------:R-:W-:Y:S01]  /*03a0*/  ISETP.GE.U32.AND P0, PT, R5.reuse, 0xa, PT ;  /* 0x0000000a0500780c */ /* 0x040fe20003f06070 */
[----:B------:R-:W-:-:S04]  /*03b0*/  IMAD.HI.U32 R6, R5, -0x33333333, RZ ;  /* 0xcccccccd05067827 */ /* 0x000fc800078e00ff */
[----:B------:R-:W-:Y:S01]  /*03c0*/  VIADD R4, R4, 0x1 ;  /* 0x0000000104047836 */ /* 0x000fe20000000000 */
[----:B------:R-:W-:-:S07]  /*03d0*/  SHF.R.U32.HI R5, RZ, 0x3, R6 ;  /* 0x00000003ff057819 */ /* 0x000fce0000011606 */
[----:B------:R-:W-:Y:S05]  /*03e0*/  @P0 BRA `(.L_x_4) ;  /* 0xfffffffc00ec0947 */ /* 0x000fea000383ffff */
.L_x_3:
[----:B------:R-:W-:Y:S05]  /*03f0*/  BSYNC.RECONVERGENT B1 ;  /* 0x0000000000017941 */ /* 0x000fea0003800200 */
.L_x_2:
[----:B------:R-:W-:Y:S01]  /*0400*/  ISETP.GE.AND P0, PT, R4, 0x1, PT ;  /* 0x000000010400780c */ /* 0x000fe20003f06270 */
[----:B------:R-:W-:-:S12]  /*0410*/  BSSY.RECONVERGENT B1, `(.L_x_5) ;  /* 0x0000064000017945 */ /* 0x000fd80003800200 */
[----:B------:R-:W-:Y:S05]  /*0420*/  @!P0 BRA `(.L_x_6) ;  /* 0x0000000400888947 */ /* 0x000fea0003800000 */
[C---:B------:R-:W-:Y:S01]  /*0430*/  ISETP.GE.U32.AND P0, PT, R4.reuse, 0x4, PT ;  /* 0x000000040400780c */ /* 0x040fe20003f06070 */
[----:B------:R-:W-:Y:S01]  /*0440*/  BSSY.RECONVERGENT B2, `(.L_x_7) ;  /* 0x000003a000027945 */ /* 0x000fe20003800200 */
[----:B------:R-:W-:Y:S01]  /*0450*/  LOP3.LUT R16, R4, 0x3, RZ, 0xc0, !PT ;  /* 0x0000000304107812 */ /* 0x000fe200078ec0ff */
[----:B------:R-:W-:-:S10]  /*0460*/  IMAD.MOV.U32 R5, RZ, RZ, R4 ;  /* 0x000000ffff057224 */ /* 0x000fd400078e0004 */
[----:B------:R-:W-:Y:S05]  /*0470*/  @!P0 BRA `(.L_x_8) ;  /* 0x0000000000d88947 */ /* 0x000fea0003800000 */
[C---:B------:R-:W-:Y:S01]  /*0480*/  LOP3.LUT R10, R4.reuse, 0x7ffffffc, RZ, 0xc0, !PT ;  /* 0x7ffffffc040a7812 */ /* 0x040fe200078ec0ff */
[----:B------:R-:W-:Y:S01]  /*0490*/  BSSY.RECONVERGENT B3, `(.L_x_9) ;  /* 0x0000033000037945 */ /* 0x000fe20003800200 */
[----:B------:R-:W-:Y:S02]  /*04a0*/  VIADD R5, R4, 0xd ;  /* 0x0000000d04057836 */ /* 0x000fe40000000000 */
[----:B------:R-:W-:-:S07]  /*04b0*/  IADD3 R10, PT, PT, -R10, RZ, RZ ;  /* 0x000000ff0a0a7210 */ /* 0x000fce0007ffe1ff */
.L_x_10:
[----:B0-----:R-:W-:-:S04]  /*04c0*/  IMAD.HI R9, R0, 0x66666667, RZ ;  /* 0x6666666700097827 */ /* 0x001fc800078e02ff */
[----:B------:R-:W-:Y:S01]  /*04d0*/  IMAD.HI R11, R0, 0x51eb851f, RZ ;  /* 0x51eb851f000b7827 */ /* 0x000fe200078e02ff */
[----:B------:R-:W-:-:S03]  /*04e0*/  SHF.R.U32.HI R6, RZ, 0x1f, R9 ;  /* 0x0000001fff067819 */ /* 0x000fc60000011609 */
[----:B------:R-:W-:Y:S01]  /*04f0*/  IMAD.HI R12, R0, 0x10624dd3, RZ ;  /* 0x10624dd3000c7827 */ /* 0x000fe200078e02ff */
[----:B------:R-:W-:Y:S02]  /*0500*/  SHF.R.U32.HI R8, RZ, 0x1f, R11 ;  /* 0x0000001fff087819 */ /* 0x000fe4000001160b */
[----:B------:R-:W-:Y:S01]  /*0510*/  LEA.HI.SX32 R9, R9, R6, 0x1e ;  /* 0x0000000609097211 */ /* 0x000fe200078ff2ff */
[----:B------:R-:W-:Y:S01]  /*0520*/  VIADD R7, R5, 0xfffffff3 ;  /* 0xfffffff305077836 */ /* 0x000fe20000000000 */
[----:B------:R-:W-:Y:S01]  /*0530*/  SHF.R.U32.HI R15, RZ, 0x1f, R12 ;  /* 0x0000001fff0f7819 */ /* 0x000fe2000001160c */
[----:B------:R-:W-:Y:S01]  /*0540*/  VIADD R10, R10, 0x4 ;  /* 0x000000040a0a7836 */ /* 0x000fe20000000000 */
[----:B------:R-:W-:Y:S01]  /*0550*/  LEA.HI.SX32 R11, R11, R8, 0x1b ;  /* 0x000000080b0b7211 */ /* 0x000fe200078fdaff */
[----:B------:R-:W-:Y:S01]  /*0560*/  IMAD.HI R13, R9, 0x66666667, RZ ;  /* 0x66666667090d7827 */ /* 0x000fe200078e02ff */
[----:B------:R-:W-:Y:S02]  /*0570*/  LEA.HI.SX32 R12, R12, R15, 0x1a ;  /* 0x0000000f0c0c7211 */ /* 0x000fe400078fd2ff */
[----:B------:R-:W-:Y:S01]  /*0580*/  IADD3 R6, P0, PT, R7, R2, RZ ;  /* 0x0000000207067210 */ /* 0x000fe20007f1e0ff */
[----:B------:R-:W-:Y:S01]  /*0590*/  IMAD R8, R9, -0xa, R0 ;  /* 0xfffffff609087824 */ /* 0x000fe200078e0200 */
[----:B------:R-:W-:Y:S01]  /*05a0*/  SHF.R.U32.HI R14, RZ, 0x1f, R13 ;  /* 0x0000001fff0e7819 */ /* 0x000fe2000001160d */
[----:B------:R-:W-:-:S03]  /*05b0*/  IMAD.HI R17, R11, 0x66666667, RZ ;  /* 0x666666670b117827 */ /* 0x000fc600078e02ff */
[----:B------:R-:W-:Y:S01]  /*05c0*/  LEA.HI R14, R13, R14, RZ, 0x1e ;  /* 0x0000000e0d0e7211 */ /* 0x000fe200078ff0ff */
[----:B------:R-:W-:Y:S01]  /*05d0*/  IMAD.HI R19, R12, 0x66666667, RZ ;  /* 0x666666670c137827 */ /* 0x000fe200078e02ff */
[----:B------:R-:W-:-:S03]  /*05e0*/  IADD3 R13, PT, PT, R5, -0x2, RZ ;  /* 0xfffffffe050d7810 */ /* 0x000fc60007ffe0ff */
[----:B------:R-:W-:Y:S01]  /*05f0*/  VIADD R15, R8, 0x30 ;  /* 0x00000030080f7836 */ /* 0x000fe20000000000 */
[----:B------:R-:W-:Y:S01]  /*0600*/  SHF.R.U32.HI R8, RZ, 0x1f, R17 ;  /* 0x0000001fff087819 */ /* 0x000fe20000011611 */
[----:B------:R-:W-:Y:S01]  /*0610*/  IMAD.X R7, RZ, RZ, R3, P0 ;  /* 0x000000ffff077224 */ /* 0x000fe200000e0603 */
[----:B------:R-:W-:Y:S01]  /*0620*/  SHF.R.U32.HI R20, RZ, 0x1f, R19 ;  /* 0x0000001fff147819 */ /* 0x000fe20000011613 */
[----:B------:R-:W-:Y:S01]  /*0630*/  IMAD R14, R14, -0xa, R9 ;  /* 0xfffffff60e0e7824 */ /* 0x000fe200078e0209 */
[----:B------:R-:W-:Y:S01]  /*0640*/  LEA.HI R18, R17, R8, RZ, 0x1e ;  /* 0x0000000811127211 */ /* 0x000fe200078ff0ff */
[----:B------:R-:W-:Y:S01]  /*0650*/  VIADD R17, R5, 0xffffffff ;  /* 0xffffffff05117836 */ /* 0x000fe20000000000 */
[----:B------:R-:W-:Y:S01]  /*0660*/  LEA.HI R19, R19, R20, RZ, 0x1e ;  /* 0x0000001413137211 */ /* 0x000fe200078ff0ff */
[----:B------:R0:W-:Y:S01]  /*0670*/  STG.E.U8 desc[UR4][R6.64+0xe], R15 ;  /* 0x00000e0f06007986 */ /* 0x0001e2000c101104 */
[----:B------:R-:W-:Y:S01]  /*0680*/  IADD3 R8, P0, PT, R5, R2, RZ ;  /* 0x0000000205087210 */ /* 0x000fe20007f1e0ff */
[----:B------:R-:W-:-:S02]  /*0690*/  IMAD R18, R18, -0xa, R11 ;  /* 0xfffffff612127824 */ /* 0x000fc400078e020b */
[----:B------:R-:W-:Y:S02]  /*06a0*/  IMAD R19, R19, -0xa, R12 ;  /* 0xfffffff613137824 */ /* 0x000fe400078e020c */
[--C-:B------:R-:W-:Y:S01]  /*06b0*/  IMAD.X R9, RZ, RZ, R3.reuse, P0 ;  /* 0x000000ffff097224 */ /* 0x100fe200000e0603 */
[-C--:B------:R-:W-:Y:S01]  /*06c0*/  IADD3 R12, P0, PT, R17, R2.reuse, RZ ;  /* 0x00000002110c7210 */ /* 0x080fe20007f1e0ff */
[----:B------:R-:W-:Y:S02]  /*06d0*/  VIADD R11, R14, 0x30 ;  /* 0x000000300e0b7836 */ /* 0x000fe40000000000 */
[----:B------:R-:W-:Y:S01]  /*06e0*/  VIADD R19, R19, 0x30 ;  /* 0x0000003013137836 */ /* 0x000fe20000000000 */
[----:B0-----:R-:W-:Y:S01]  /*06f0*/  IADD3 R6, P1, PT, R13, R2, RZ ;  /* 0x000000020d067210 */ /* 0x001fe20007f3e0ff */
[--C-:B------:R-:W-:Y:S01]  /*0700*/  IMAD.X R13, RZ, RZ, R3.reuse, P0 ;  /* 0x000000ffff0d7224 */ /* 0x100fe200000e0603 */
[----:B------:R-:W-:Y:S01]  /*0710*/  IADD3 R15, PT, PT, R18, 0x30, RZ ;  /* 0x00000030120f7810 */ /* 0x000fe20007ffe0ff */
[----:B------:R0:W-:Y:S01]  /*0720*/  STG.E.U8 desc[UR4][R8.64], R11 ;  /* 0x0000000b08007986 */ /* 0x0001e2000c101104 */
[----:B------:R-:W-:Y:S01]  /*0730*/  ISETP.NE.AND P0, PT, R10, RZ, PT ;  /* 0x000000ff0a00720c */ /* 0x000fe20003f05270 */
[----:B------:R-:W-:-:S02]  /*0740*/  IMAD.X R7, RZ, RZ, R3, P1 ;  /* 0x000000ffff077224 */ /* 0x000fc400008e0603 */
[----:B------:R0:W-:Y:S01]  /*0750*/  STG.E.U8 desc[UR4][R12.64], R15 ;  /* 0x0000000f0c007986 */ /* 0x0001e2000c101104 */
[----:B------:R-:W-:-:S03]  /*0760*/  IMAD.HI R0, R0, 0x68db8bad, RZ ;  /* 0x68db8bad00007827 */ /* 0x000fc600078e02ff */
[----:B------:R0:W-:Y:S01]  /*0770*/  STG.E.U8 desc[UR4][R6.64], R19 ;  /* 0x0000001306007986 */ /* 0x0001e2000c101104 */
[----:B------:R-:W-:Y:S01]  /*0780*/  VIADD R5, R5, 0xfffffffc ;  /* 0xfffffffc05057836 */ /* 0x000fe20000000000 */
[----:B------:R-:W-:-:S04]  /*0790*/  SHF.R.U32.HI R17, RZ, 0x1f, R0 ;  /* 0x0000001fff117819 */ /* 0x000fc80000011600 */
[----:B------:R-:W-:Y:S01]  /*07a0*/  LEA.HI.SX32 R0, R0, R17, 0x14 ;  /* 0x0000001100007211 */ /* 0x000fe200078fa2ff */
[----:B------:R-:W-:Y:S06]  /*07b0*/  @P0 BRA `(.L_x_10) ;  /* 0xfffffffc00400947 */ /* 0x000fec000383ffff */
[----:B------:R-:W-:Y:S05]  /*07c0*/  BSYNC.RECONVERGENT B3 ;  /* 0x0000000000037941 */ /* 0x000fea0003800200 */
.L_x_9:
[----:B------:R-:W-:-:S07]  /*07d0*/  VIADD R5, R5, 0xfffffff3 ;  /* 0xfffffff305057836 */ /* 0x000fce0000000000 */
.L_x_8:
[----:B------:R-:W-:Y:S05]  /*07e0*/  BSYNC.RECONVERGENT B2 ;  /* 0x0000000000027941 */ /* 0x000fea0003800200 */
.L_x_7:
[----:B------:R-:W-:-:S13]  /*07f0*/  ISETP.NE.AND P0, PT, R16, RZ, PT ;  /* 0x000000ff1000720c */ /* 0x000fda0003f05270 */
[----:B------:R-:W-:Y:S05]  /*0800*/  @!P0 BRA `(.L_x_6) ;  /* 0x0000000000908947 */ /* 0x000fea0003800000 */
[----:B------:R-:W-:Y:S01]  /*0810*/  ISETP.NE.AND P1, PT, R16, 0x1, PT ;  /* 0x000000011000780c */ /* 0x000fe20003f25270 */
[----:B------:R-:W-:Y:S01]  /*0820*/  BSSY.RECONVERGENT B2, `(.L_x_11) ;  /* 0x0000019000027945 */ /* 0x000fe20003800200 */
[----:B0-----:R-:W-:-:S04]  /*0830*/  LOP3.LUT R6, R4, 0x1, RZ, 0xc0, !PT ;  /* 0x0000000104067812 */ /* 0x001fc800078ec0ff */
[----:B------:R-:W-:-:S07]  /*0840*/  ISETP.NE.U32.AND P0, PT, R6, 0x1, PT ;  /* 0x000000010600780c */ /* 0x000fce0003f05070 */
[----:B------:R-:W-:Y:S06]  /*0850*/  @!P1 BRA `(.L_x_12) ;  /* 0x0000000000549947 */ /* 0x000fec0003800000 */
[----:B------:R-:W-:Y:S01]  /*0860*/  IMAD.HI R6, R0, 0x66666667, RZ ;  /* 0x6666666700067827 */ /* 0x000fe200078e02ff */
[----:B------:R-:W-:-:S04]  /*0870*/  IADD3 R11, PT, PT, R5, 0xd, RZ ;  /* 0x0000000d050b7810 */ /* 0x000fc80007ffe0ff */
[----:B------:R-:W-:Y:S02]  /*0880*/  SHF.R.U32.HI R7, RZ, 0x1f, R6 ;  /* 0x0000001fff077819 */ /* 0x000fe40000011606 */
[----:B------:R-:W-:Y:S02]  /*0890*/  IADD3 R8, P2, PT, R11, R2, RZ ;  /* 0x000000020b087210 */ /* 0x000fe40007f5e0ff */
[----:B------:R-:W-:-:S05]  /*08a0*/  LEA.HI.SX32 R7, R6, R7, 0x1e ;  /* 0x0000000706077211 */ /* 0x000fca00078ff2ff */
[----:B------:R-:W-:-:S04]  /*08b0*/  IMAD.HI R6, R7, 0x66666667, RZ ;  /* 0x6666666707067827 */ /* 0x000fc800078e02ff */
[----:B------:R-:W-:Y:S01]  /*08c0*/  IMAD R10, R7, -0xa, R0 ;  /* 0xfffffff6070a7824 */ /* 0x000fe200078e0200 */
[----:B------:R-:W-:Y:S01]  /*08d0*/  SHF.R.U32.HI R9, RZ, 0x1f, R6 ;  /* 0x0000001fff097819 */ /* 0x000fe20000011606 */
[----:B------:R-:W-:-:S03]  /*08e0*/  IMAD.HI R0, R0, 0x51eb851f, RZ ;  /* 0x51eb851f00007827 */ /* 0x000fc600078e02ff */
[----:B------:R-:W-:Y:S01]  /*08f0*/  LEA.HI R12, R6, R9, RZ, 0x1e ;  /* 0x00000009060c7211 */ /* 0x000fe200078ff0ff */
[----:B------:R-:W-:Y:S01]  /*0900*/  VIADD R11, R10, 0x30 ;  /* 0x000000300a0b7836 */ /* 0x000fe20000000000 */
[C---:B------:R-:W-:Y:S01]  /*0910*/  IADD3 R6, P1, PT, R5.reuse, R2, RZ ;  /* 0x0000000205067210 */ /* 0x040fe20007f3e0ff */
[----:B------:R-:W-:Y:S01]  /*0920*/  IMAD.X R9, RZ, RZ, R3, P2 ;  /* 0x000000ffff097224 */ /* 0x000fe200010e0603 */
[----:B------:R-:W-:Y:S01]  /*0930*/  SHF.R.U32.HI R15, RZ, 0x1f, R0 ;  /* 0x0000001fff0f7819 */ /* 0x000fe20000011600 */
[----:B------:R-:W-:Y:S02]  /*0940*/  IMAD R12, R12, -0xa, R7 ;  /* 0xfffffff60c0c7824 */ /* 0x000fe400078e0207 */
[----:B------:R-:W-:Y:S01]  /*0950*/  IMAD.X R7, RZ, RZ, R3, P1 ;  /* 0x000000ffff077224 */ /* 0x000fe200008e0603 */
[----:B------:R-:W-:Y:S01]  /*0960*/  LEA.HI.SX32 R0, R0, R15, 0x1b ;  /* 0x0000000f00007211 */ /* 0x000fe200078fdaff */
[----:B------:R-:W-:Y:S01]  /*0970*/  VIADD R5, R5, 0xfffffffe ;  /* 0xfffffffe05057836 */ /* 0x000fe20000000000 */
[----:B------:R-:W-:-:S02]  /*0980*/  IADD3 R13, PT, PT, R12, 0x30, RZ ;  /* 0x000000300c0d7810 */ /* 0x000fc40007ffe0ff */
[----:B------:R0:W-:Y:S04]  /*0990*/  STG.E.U8 desc[UR4][R6.64+0xe], R11 ;  /* 0x00000e0b06007986 */ /* 0x0001e8000c101104 */
[----:B------:R0:W-:Y:S02]  /*09a0*/  STG.E.U8 desc[UR4][R8.64], R13 ;  /* 0x0000000d08007986 */ /* 0x0001e4000c101104 */
.L_x_12:
[----:B------:R-:W-:Y:S05]  /*09b0*/  BSYNC.RECONVERGENT B2 ;  /* 0x0000000000027941 */ /* 0x000fea0003800200 */
.L_x_11:
[----:B------:R-:W-:Y:S05]  /*09c0*/  @P0 BRA `(.L_x_6) ;  /* 0x0000000000200947 */ /* 0x000fea0003800000 */
[----:B0-----:R-:W-:-:S05]  /*09d0*/  IMAD.HI R6, R0, 0x66666667, RZ ;  /* 0x6666666700067827 */ /* 0x001fca00078e02ff */
[----:B------:R-:W-:-:S04]  /*09e0*/  SHF.R.U32.HI R7, RZ, 0x1f, R6 ;  /* 0x0000001fff077819 */ /* 0x000fc80000011606 */
[----:B------:R-:W-:Y:S02]  /*09f0*/  LEA.HI R7, R6, R7, RZ, 0x1e ;  /* 0x0000000706077211 */ /* 0x000fe400078ff0ff */
[----:B------:R-:W-:-:S03]  /*0a00*/  IADD3 R6, P0, PT, R5, R2, RZ ;  /* 0x0000000205067210 */ /* 0x000fc60007f1e0ff */
[----:B------:R-:W-:Y:S02]  /*0a10*/  IMAD R0, R7, -0xa, R0 ;  /* 0xfffffff607007824 */ /* 0x000fe400078e0200 */
[----:B------:R-:W-:Y:S02]  /*0a20*/  IMAD.X R7, RZ, RZ, R3, P0 ;  /* 0x000000ffff077224 */ /* 0x000fe400000e0603 */
[----:B------:R-:W-:-:S05]  /*0a30*/  VIADD R5, R0, 0x30 ;  /* 0x0000003000057836 */ /* 0x000fca0000000000 */
[----:B------:R1:W-:Y:S02]  /*0a40*/  STG.E.U8 desc[UR4][R6.64+0xe], R5 ;  /* 0x00000e0506007986 */ /* 0x0003e4000c101104 */
.L_x_6:
[----:B------:R-:W-:Y:S05]  /*0a50*/  BSYNC.RECONVERGENT B1 ;  /* 0x0000000000017941 */ /* 0x000fea0003800200 */
.L_x_5:
[----:B------:R-:W-:-:S04]  /*0a60*/  IADD3 R4, PT, PT, R4, 0xf, RZ ;  /* 0x0000000f04047810 */ /* 0x000fc80007ffe0ff */
[----:B-1----:R-:W-:-:S07]  /*0a70*/  SHF.R.S32.HI R5, RZ, 0x1f, R4 ;  /* 0x0000001fff057819 */ /* 0x002fce0000011404 */
.L_x_1:
[----:B------:R-:W-:Y:S05]  /*0a80*/  BSYNC.RECONVERGENT B0 ;  /* 0x0000000000007941 */ /* 0x000fea0003800200 */
.L_x_0:
[----:B------:R-:W-:Y:S01]  /*0a90*/  IADD3 R2, P0, PT, R4, R2, RZ ;  /* 0x0000000204027210 */ /* 0x000fe20007f1e0ff */
[----:B------:R-:W-:-:S04]  /*0aa0*/  IMAD.MOV.U32 R0, RZ, RZ, 0xa ;  /* 0x0000000aff007424 */ /* 0x000fc800078e00ff */
[----:B------:R-:W-:-:S05]  /*0ab0*/  IMAD.X R3, R5, 0x1, R3, P0 ;  /* 0x0000000105037824 */ /* 0x000fca00000e0603 */
[----:B------:R-:W-:Y:S04]  /*0ac0*/  STG.E.U8 desc[UR4][R2.64], R0 ;  /* 0x0000000002007986 */ /* 0x000fe8000c101104 */
[----:B------:R-:W-:Y:S01]  /*0ad0*/  STG.E.U8 desc[UR4][R2.64+0x1], RZ ;  /* 0x000001ff02007986 */ /* 0x000fe2000c101104 */
[----:B------:R-:W-:Y:S05]  /*0ae0*/  EXIT ;  /* 0x000000000000794d */ /* 0x000fea0003800000 */
.L_x_13:
[----:B------:R-:W-:-:S00]  /*0af0*/  BRA `(.L_x_13) ;  /* 0xfffffffc00fc7947 */ /* 0x000fc0000383ffff */
[----:B------:R-:W-:-:S00]  /*0b00*/  NOP ;  /* 0x0000000000007918 */ /* 0x000fc00000000000 */
[----:B------:R-:W-:-:S00]  /*0b10*/  NOP ;  /* 0x0000000000007918 */ /* 0x000fc00000000000 */
[----:B------:R-:W-:-:S00]  /*0b20*/  NOP ;  /* 0x0000000000007918 */ /* 0x000fc00000000000 */
[----:B------:R-:W-:-:S00]  /*0b30*/  NOP ;  /* 0x0000000000007918 */ /* 0x000fc00000000000 */
[----:B------:R-:W-:-:S00]  /*0b40*/  NOP ;  /* 0x0000000000007918 */ /* 0x000fc00000000000 */
[----:B------:R-:W-:-:S00]  /*0b50*/  NOP ;  /* 0x0000000000007918 */ /* 0x000fc00000000000 */
[----:B------:R-:W-:-:S00]  /*0b60*/  NOP ;  /* 0x0000000000007918 */ /* 0x000fc00000000000 */
[----:B------:R-:W-:-:S00]  /*0b70*/  NOP ;  /* 0x0000000000007918 */ /* 0x000fc00000000000 */
.L_x_57:


//--------------------- .text.format_lines_kernel --------------------------
	.section	.text.format_lines_kernel,"ax",@progbits
	.align	128
        .global         format_lines_kernel
        .type           format_lines_kernel,@function
        .size           format_lines_kernel,(.L_x_58 - format_lines_kernel)
        .other          format_lines_kernel,@"STO_CUDA_ENTRY STV_DEFAULT"
format_lines_kernel:
.text.format_lines_kernel:
        /* <DEDUP_REMOVED lines=8> */
[----:B------:R-:W0:Y:S01]  /*0080*/  LDC.64 R2, c[0x0][0x390] ;  /* 0x0000e400ff027b82 */ /* 0x000e220000000a00 */
[----:B------:R-:W1:Y:S01]  /*0090*/  LDCU.64 UR6, c[0x0][0x358] ;  /* 0x00006b00ff0677ac */ /* 0x000e620008000a00 */
[----:B------:R-:W2:Y:S01]  /*00a0*/  LDCU UR4, c[0x0][0x388] ;  /* 0x00007100ff0477ac */ /* 0x000ea20008000800 */
[----:B0-----:R-:W-:-:S05]  /*00b0*/  IMAD.WIDE R2, R5, 0x4, R2 ;  /* 0x0000000405027825 */ /* 0x001fca00078e0202 */
[----:B-1----:R-:W2:Y:S02]  /*00c0*/  LDG.E R0, desc[UR6][R2.64] ;  /* 0x0000000602007981 */ /* 0x002ea4000c1e1900 */
[----:B--2---:R-:W-:-:S13]  /*00d0*/  ISETP.GE.AND P0, PT, R0, UR4, PT ;  /* 0x0000000400007c0c */ /* 0x004fda000bf06270 */
[----:B------:R-:W-:Y:S05]  /*00e0*/  @P0 EXIT ;  /* 0x000000000000094d */ /* 0x000fea0003800000 */
[----:B------:R-:W0:Y:S01]  /*00f0*/  LDCU.64 UR4, c[0x0][0x380] ;  /* 0x00007000ff0477ac */ /* 0x000e220008000a00 */
[----:B------:R-:W-:Y:S01]  /*0100*/  ISETP.GE.AND P0, PT, R0, 0x1, PT ;  /* 0x000000010000780c */ /* 0x000fe20003f06270 */
[----:B------:R-:W-:Y:S01]  /*0110*/  BSSY.RECONVERGENT B0, `(.L_x_14) ;  /* 0x0000027000007945 */ /* 0x000fe20003800200 */
[----:B0-----:R-:W-:Y:S02]  /*0120*/  IMAD.U32 R10, RZ, RZ, UR4 ;  /* 0x00000004ff0a7e24 */ /* 0x001fe4000f8e00ff */
[----:B------:R-:W-:Y:S02]  /*0130*/  IMAD.U32 R11, RZ, RZ, UR5 ;  /* 0x00000005ff0b7e24 */ /* 0x000fe4000f8e00ff */
[----:B------:R-:W-:Y:S02]  /*0140*/  IMAD.U32 R2, RZ, RZ, UR4 ;  /* 0x00000004ff027e24 */ /* 0x000fe4000f8e00ff */
[----:B------:R-:W-:-:S05]  /*0150*/  IMAD.U32 R3, RZ, RZ, UR5 ;  /* 0x00000005ff037e24 */ /* 0x000fca000f8e00ff */
[----:B------:R-:W-:Y:S05]  /*0160*/  @!P0 BRA `(.L_x_15) ;  /* 0x0000000000848947 */ /* 0x000fea0003800000 */
[----:B------:R-:W-:Y:S02]  /*0170*/  IMAD.MOV.U32 R7, RZ, RZ, RZ ;  /* 0x000000ffff077224 */ /* 0x000fe400078e00ff */
[----:B------:R-:W-:Y:S02]  /*0180*/  IMAD.U32 R10, RZ, RZ, UR4 ;  /* 0x00000004ff0a7e24 */ /* 0x000fe4000f8e00ff */
[----:B------:R-:W-:Y:S02]  /*0190*/  IMAD.U32 R11, RZ, RZ, UR5 ;  /* 0x00000005ff0b7e24 */ /* 0x000fe4000f8e00ff */
[----:B------:R-:W-:Y:S02]  /*01a0*/  IMAD.U32 R2, RZ, RZ, UR4 ;  /* 0x00000004ff027e24 */ /* 0x000fe4000f8e00ff */
[----:B------:R-:W-:-:S07]  /*01b0*/  IMAD.U32 R3, RZ, RZ, UR5 ;  /* 0x00000005ff037e24 */ /* 0x000fce000f8e00ff */
.L_x_21:
[----:B------:R-:W2:Y:S01]  /*01c0*/  LDG.E.U8 R4, desc[UR6][R2.64] ;  /* 0x0000000602047981 */ /* 0x000ea2000c1e1100 */
[----:B------:R-:W-:Y:S01]  /*01d0*/  VIADD R7, R7, 0x1 ;  /* 0x0000000107077836 */ /* 0x000fe20000000000 */
[----:B------:R-:W-:Y:S01]  /*01e0*/  BSSY.RECONVERGENT B1, `(.L_x_16) ;  /* 0x0000014000017945 */ /* 0x000fe20003800200 */
[----:B------:R-:W-:Y:S02]  /*01f0*/  HFMA2 R8, -RZ, RZ, 0, 0 ;  /* 0x00000000ff087431 */ /* 0x000fe400000001ff */
[----:B------:R-:W-:Y:S01]  /*0200*/  IMAD.MOV.U32 R9, RZ, RZ, 0x1 ;  /* 0x00000001ff097424 */ /* 0x000fe200078e00ff */
[----:B------:R-:W-:Y:S02]  /*0210*/  ISETP.NE.AND P0, PT, R7, R0, PT ;  /* 0x000000000700720c */ /* 0x000fe40003f05270 */
[----:B--2---:R-:W-:-:S13]  /*0220*/  ISETP.NE.AND P1, PT, R4, 0xa, PT ;  /* 0x0000000a0400780c */ /* 0x004fda0003f25270 */
[----:B------:R-:W-:Y:S05]  /*0230*/  @!P1 BRA `(.L_x_17) ;  /* 0x0000000000389947 */ /* 0x000fea0003800000 */
[----:B------:R-:W-:Y:S01]  /*0240*/  BSSY.RECONVERGENT B2, `(.L_x_18) ;  /* 0x000000b000027945 */ /* 0x000fe20003800200 */
.L_x_20:
[----:B------:R-:W-:-:S04]  /*0250*/  PRMT R6, R4, 0x9910, RZ ;  /* 0x0000991004067816 */ /* 0x000fc800000000ff */
[----:B------:R-:W-:-:S13]  /*0260*/  ISETP.NE.AND P1, PT, R6, RZ, PT ;  /* 0x000000ff0600720c */ /* 0x000fda0003f25270 */
[----:B------:R-:W-:Y:S05]  /*0270*/  @!P1 BRA `(.L_x_19) ;  /* 0x00000000001c9947 */ /* 0x000fea0003800000 */
[----:B------:R0:W2:Y:S01]  /*0280*/  LDG.E.U8 R4, desc[UR6][R2.64+0x1] ;  /* 0x0000010602047981 */ /* 0x0000a2000c1e1100 */
[----:B------:R-:W-:-:S05]  /*0290*/  IADD3 R10, P2, PT, R10, 0x1, RZ ;  /* 0x000000010a0a7810 */ /* 0x000fca0007f5e0ff */
[----:B------:R-:W-:Y:S01]  /*02a0*/  IMAD.X R11, RZ, RZ, R11, P2 ;  /* 0x000000ffff0b7224 */ /* 0x000fe200010e060b */
[----:B0-----:R-:W-:-:S05]  /*02b0*/  IADD3 R2, P3, PT, R2, 0x1, RZ ;  /* 0x0000000102027810 */ /* 0x001fca0007f7e0ff */
[----:B------:R-:W-:Y:S01]  /*02c0*/  IMAD.X R3, RZ, RZ, R3, P3 ;  /* 0x000000ffff037224 */ /* 0x000fe200018e0603 */
[----:B--2---:R-:W-:-:S13]  /*02d0*/  ISETP.NE.AND P1, PT, R4, 0xa, PT ;  /* 0x0000000a0400780c */ /* 0x004fda0003f25270 */
[----:B------:R-:W-:Y:S05]  /*02e0*/  @P1 BRA `(.L_x_20) ;  /* 0xfffffffc00d81947 */ /* 0x000fea000383ffff */
.L_x_19:
[----:B------:R-:W-:Y:S05]  /*02f0*/  BSYNC.RECONVERGENT B2 ;  /* 0x0000000000027941 */ /* 0x000fea0003800200 */
.L_x_18:
[----:B------:R-:W-:-:S04]  /*0300*/  ISETP.NE.AND P1, PT, R6, RZ, PT ;  /* 0x000000ff0600720c */ /* 0x000fc80003f25270 */
[----:B------:R-:W-:-:S09]  /*0310*/  SEL R9, RZ, 0x1, !P1 ;  /* 0x00000001ff097807 */ /* 0x000fd20004800000 */
.L_x_17:
[----:B------:R-:W-:Y:S05]  /*0320*/  BSYNC.RECONVERGENT B1 ;  /* 0x0000000000017941 */ /* 0x000fea0003800200 */
.L_x_16:
[-C--:B------:R-:W-:Y:S02]  /*0330*/  IADD3 R10, P1, PT, R10, R9.reuse, RZ ;  /* 0x000000090a0a7210 */ /* 0x080fe40007f3e0ff */
[----:B------:R-:W-:-:S03]  /*0340*/  IADD3 R2, P2, PT, R2, R9, RZ ;  /* 0x0000000902027210 */ /* 0x000fc60007f5e0ff */
[--C-:B------:R-:W-:Y:S02]  /*0350*/  IMAD.X R11, R11, 0x1, R8.reuse, P1 ;  /* 0x000000010b0b7824 */ /* 0x100fe400008e0608 */
[----:B------:R-:W-:Y:S01]  /*0360*/  IMAD.X R3, R3, 0x1, R8, P2 ;  /* 0x0000000103037824 */ /* 0x000fe200010e0608 */
[----:B------:R-:W-:Y:S07]  /*0370*/  @P0 BRA `(.L_x_21) ;  /* 0xfffffffc00900947 */ /* 0x000fee000383ffff */
.L_x_15:
[----:B------:R-:W-:Y:S05]  /*0380*/  BSYNC.RECONVERGENT B0 ;  /* 0x0000000000007941 */ /* 0x000fea0003800200 */
.L_x_14:
[----:B------:R-:W0:Y:S01]  /*0390*/  LDCU UR4, c[0x0][0x3ac] ;  /* 0x00007580ff0477ac */ /* 0x000e220008000800 */
[----:B------:R-:W-:Y:S01]  /*03a0*/  BSSY.RECONVERGENT B1, `(.L_x_22) ;  /* 0x0000015000017945 */ /* 0x000fe20003800200 */
[----:B------:R-:W-:Y:S02]  /*03b0*/  IMAD.MOV.U32 R0, RZ, RZ, R10 ;  /* 0x000000ffff007224 */ /* 0x000fe400078e000a */
[----:B------:R-:W-:Y:S01]  /*03c0*/  IMAD.MOV.U32 R8, RZ, RZ, R11 ;  /* 0x000000ffff087224 */ /* 0x000fe200078e000b */
[----:B------:R-:W1:Y:S01]  /*03d0*/  LDCU.64 UR8, c[0x0][0x380] ;  /* 0x00007000ff0877ac */ /* 0x000e620008000a00 */
[----:B0-----:R-:W-:-:S05]  /*03e0*/  IMAD R5, R5, UR4, RZ ;  /* 0x0000000405057c24 */ /* 0x001fca000f8e02ff */
[----:B-1----:R-:W-:-:S07]  /*03f0*/  SHF.R.S32.HI R4, RZ, 0x1f, R5 ;  /* 0x0000001fff047819 */ /* 0x002fce0000011405 */
.L_x_26:
[----:B------:R-:W2:Y:S01]  /*0400*/  LDG.E.U8 R6, desc[UR6][R2.64] ;  /* 0x0000000602067981 */ /* 0x000ea2000c1e1100 */
[----:B------:R-:W-:Y:S01]  /*0410*/  BSSY.RELIABLE B0, `(.L_x_23) ;  /* 0x0000008000007945 */ /* 0x000fe20003800100 */
[----:B--2---:R-:W-:-:S13]  /*0420*/  ISETP.NE.AND P0, PT, R6, 0x9, PT ;  /* 0x000000090600780c */ /* 0x004fda0003f05270 */
[----:B------:R-:W-:Y:S05]  /*0430*/  @!P0 BRA `(.L_x_24) ;  /* 0x0000000000148947 */ /* 0x000fea0003800000 */
[----:B------:R-:W-:Y:S01]  /*0440*/  ISETP.NE.AND P0, PT, R6, 0x20, PT ;  /* 0x000000200600780c */ /* 0x000fe20003f05270 */
[----:B------:R-:W-:Y:S02]  /*0450*/  IMAD.MOV.U32 R9, RZ, RZ, R2 ;  /* 0x000000ffff097224 */ /* 0x000fe400078e0002 */
[----:B------:R-:W-:-:S10]  /*0460*/  IMAD.MOV.U32 R12, RZ, RZ, R3 ;  /* 0x000000ffff0c7224 */ /* 0x000fd400078e0003 */
[----:B------:R-:W-:Y:S05]  /*0470*/  @P0 BREAK.RELIABLE B0 ;  /* 0x0000000000000942 */ /* 0x000fea0003800100 */
[----:B------:R-:W-:Y:S05]  /*0480*/  @P0 BRA `(.L_x_25) ;  /* 0x0000000000180947 */ /* 0x000fea0003800000 */
.L_x_24:
[----:B------:R-:W-:Y:S05]  /*0490*/  BSYNC.RELIABLE B0 ;  /* 0x0000000000007941 */ /* 0x000fea0003800100 */
.L_x_23:
[----:B------:R-:W-:Y:S02]  /*04a0*/  IADD3 R0, P0, PT, R0, 0x1, RZ ;  /* 0x0000000100007810 */ /* 0x000fe40007f1e0ff */
[----:B------:R-:W-:-:S03]  /*04b0*/  IADD3 R2, P1, PT, R2, 0x1, RZ ;  /* 0x0000000102027810 */ /* 0x000fc60007f3e0ff */
[----:B------:R-:W-:Y:S01]  /*04c0*/  IMAD.X R8, RZ, RZ, R8, P0 ;  /* 0x000000ffff087224 */ /* 0x000fe200000e0608 */
[----:B------:R-:W-:Y:S01]  /*04d0*/  IADD3.X R3, PT, PT, RZ, R3, RZ, P1, !PT ;  /* 0x00000003ff037210 */ /* 0x000fe20000ffe4ff */
[----:B------:R-:W-:Y:S08]  /*04e0*/  BRA `(.L_x_26) ;  /* 0xfffffffc00c47947 */ /* 0x000ff0000383ffff */
.L_x_25:
[----:B------:R-:W-:Y:S05]  /*04f0*/  BSYNC.RECONVERGENT B1 ;  /* 0x0000000000017941 */ /* 0x000fea0003800200 */
.L_x_22:
[----:B------:R-:W-:Y:S01]  /*0500*/  BSSY.RECONVERGENT B1, `(.L_x_27) ;  /* 0x000000f000017945 */ /* 0x000fe20003800200 */
.L_x_29:
[----:B------:R-:W-:Y:S01]  /*0510*/  ISETP.GT.U32.AND P0, PT, R0, UR8, PT ;  /* 0x0000000800007c0c */ /* 0x000fe2000bf04070 */
[----:B------:R-:W-:Y:S02]  /*0520*/  IMAD.MOV.U32 R10, RZ, RZ, R9 ;  /* 0x000000ffff0a7224 */ /* 0x000fe400078e0009 */
[----:B------:R-:W-:Y:S01]  /*0530*/  IMAD.MOV.U32 R11, RZ, RZ, R12 ;  /* 0x000000ffff0b7224 */ /* 0x000fe200078e000c */
[----:B------:R-:W-:-:S13]  /*0540*/  ISETP.GT.U32.AND.EX P0, PT, R8, UR9, PT, P0 ;  /* 0x0000000908007c0c */ /* 0x000fda000bf04100 */
[----:B------:R-:W-:Y:S05]  /*0550*/  @!P0 BRA `(.L_x_28) ;  /* 0x0000000000248947 */ /* 0x000fea0003800000 */
[----:B------:R-:W-:Y:S02]  /*0560*/  IMAD.MOV.U32 R6, RZ, RZ, R10 ;  /* 0x000000ffff067224 */ /* 0x000fe400078e000a */
[----:B------:R-:W-:-:S05]  /*0570*/  IMAD.MOV.U32 R7, RZ, RZ, R11 ;  /* 0x000000ffff077224 */ /* 0x000fca00078e000b */
[----:B------:R-:W2:Y:S01]  /*0580*/  LDG.E.U8 R6, desc[UR6][R6.64+-0x1] ;  /* 0xffffff0606067981 */ /* 0x000ea2000c1e1100 */
[----:B------:R-:W-:Y:S02]  /*0590*/  IADD3 R0, P1, PT, R0, -0x1, RZ ;  /* 0xffffffff00007810 */ /* 0x000fe40007f3e0ff */
[----:B------:R-:W-:Y:S02]  /*05a0*/  IADD3 R9, P2, PT, R10, -0x1, RZ ;  /* 0xffffffff0a097810 */ /* 0x000fe40007f5e0ff */
[----:B------:R-:W-:Y:S02]  /*05b0*/  IADD3.X R8, PT, PT, R8, -0x1, RZ, P1, !PT ;  /* 0xffffffff08087810 */ /* 0x000fe40000ffe4ff */
[----:B------:R-:W-:Y:S02]  /*05c0*/  IADD3.X R12, PT, PT, R11, -0x1, RZ, P2, !PT ;  /* 0xffffffff0b0c7810 */ /* 0x000fe400017fe4ff */
[----:B--2---:R-:W-:-:S13]  /*05d0*/  ISETP.NE.AND P0, PT, R6, 0xa, PT ;  /* 0x0000000a0600780c */ /* 0x004fda0003f05270 */
[----:B------:R-:W-:Y:S05]  /*05e0*/  @P0 BRA `(.L_x_29) ;  /* 0xfffffffc00c80947 */ /* 0x000fea000383ffff */
.L_x_28:
[----:B------:R-:W-:Y:S05]  /*05f0*/  BSYNC.RECONVERGENT B1 ;  /* 0x0000000000017941 */ /* 0x000fea0003800200 */
.L_x_27:
[----:B------:R-:W-:Y:S01]  /*0600*/  BSSY.RECONVERGENT B1, `(.L_x_30) ;  /* 0x000000f000017945 */ /* 0x000fe20003800200 */
[----:B------:R-:W-:-:S07]  /*0610*/  IMAD.MOV.U32 R0, RZ, RZ, RZ ;  /* 0x000000ffff007224 */ /* 0x000fce00078e00ff */
.L_x_31:
[----:B------:R-:W-:Y:S02]  /*0620*/  IMAD.MOV.U32 R8, RZ, RZ, R10 ;  /* 0x000000ffff087224 */ /* 0x000fe400078e000a */
[----:B------:R-:W-:-:S05]  /*0630*/  IMAD.MOV.U32 R9, RZ, RZ, R11 ;  /* 0x000000ffff097224 */ /* 0x000fca00078e000b */
[----:B------:R-:W2:Y:S02]  /*0640*/  LDG.E.U8 R6, desc[UR6][R8.64] ;  /* 0x0000000608067981 */ /* 0x000ea4000c1e1100 */
[----:B--2---:R-:W-:-:S04]  /*0650*/  ISETP.NE.AND P0, PT, R6, 0x9, PT ;  /* 0x000000090600780c */ /* 0x004fc80003f05270 */
[----:B------:R-:W-:-:S04]  /*0660*/  ISETP.NE.AND P0, PT, R6, 0x20, P0 ;  /* 0x000000200600780c */ /* 0x000fc80000705270 */
[----:B------:R-:W-:Y:S02]  /*0670*/  ISETP.NE.AND P2, PT, R6, 0x9, !P0 ;  /* 0x000000090600780c */ /* 0x000fe40004745270 */
[----:B------:R-:W-:-:S07]  /*0680*/  MOV R6, R0 ;  /* 0x0000000000067202 */ /* 0x000fce0000000f00 */
[----:B------:R-:W-:Y:S01]  /*0690*/  @!P0 VIADD R7, R0, 0x4 ;  /* 0x0000000400078836 */ /* 0x000fe20000000000 */
[----:B------:R-:W-:-:S03]  /*06a0*/  @!P0 IADD3 R10, P1, PT, R10, 0x1, RZ ;  /* 0x000000010a0a8810 */ /* 0x000fc60007f3e0ff */
[----:B------:R-:W-:Y:S02]  /*06b0*/  @P2 VIADD R7, R0, 0x1 ;  /* 0x0000000100072836 */ /* 0x000fe40000000000 */
[----:B------:R-:W-:Y:S02]  /*06c0*/  @!P0 IMAD.X R11, RZ, RZ, R11, P1 ;  /* 0x000000ffff0b8224 */ /* 0x000fe400008e060b */
[----:B------:R-:W-:Y:S01]  /*06d0*/  @!P0 IMAD.MOV.U32 R0, RZ, RZ, R7 ;  /* 0x000000ffff008224 */ /* 0x000fe200078e0007 */
[----:B------:R-:W-:Y:S06]  /*06e0*/  @!P0 BRA `(.L_x_31) ;  /* 0xfffffffc00cc8947 */ /* 0x000fec000383ffff */
[----:B------:R-:W-:Y:S05]  /*06f0*/  BSYNC.RECONVERGENT B1 ;  /* 0x0000000000017941 */ /* 0x000fea0003800200 */
.L_x_30:
[----:B------:R-:W0:Y:S01]  /*0700*/  LDCU.U8 UR4, c[0x0][0x3b0] ;  /* 0x00007600ff0477ac */ /* 0x000e220008000000 */
[----:B------:R-:W-:Y:S01]  /*0710*/  BSSY.RECONVERGENT B1, `(.L_x_32) ;  /* 0x00000d9000017945 */ /* 0x000fe20003800200 */
[----:B------:R-:W1:Y:S01]  /*0720*/  LDCU.64 UR8, c[0x0][0x3a0] ;  /* 0x00007400ff0877ac */ /* 0x000e620008000a00 */
[----:B0-----:R-:W-:-:S04]  /*0730*/  UPRMT UR4, UR4, 0x8880, URZ ;  /* 0x0000888004047896 */ /* 0x001fc800080000ff */
[----:B------:R-:W-:Y:S01]  /*0740*/  UISETP.NE.AND UP0, UPT, UR4, URZ, UPT ;  /* 0x000000ff0400728c */ /* 0x000fe2000bf05270 */
[----:B-1----:R-:W-:-:S04]  /*0750*/  IADD3 R0, P0, PT, R5, UR8, RZ ;  /* 0x0000000805007c10 */ /* 0x002fc8000ff1e0ff */
[----:B------:R-:W-:-:S04]  /*0760*/  IADD3.X R10, PT, PT, R4, UR9, RZ, P0, !PT ;  /* 0x00000009040a7c10 */ /* 0x000fc800087fe4ff */
[----:B------:R-:W-:Y:S05]  /*0770*/  BRA.U !UP0, `(.L_x_33) ;  /* 0x0000000508d87547 */ /* 0x000fea000b800000 */
[----:B------:R-:W0:Y:S01]  /*0780*/  LDC R11, c[0x0][0x3a8] ;  /* 0x0000ea00ff0b7b82 */ /* 0x000e220000000800 */
[----:B------:R-:W-:Y:S02]  /*0790*/  IABS R14, R6 ;  /* 0x00000006000e7213 */ /* 0x000fe40000000000 */
[-C--:B0-----:R-:W-:Y:S02]  /*07a0*/  IABS R12, R11.reuse ;  /* 0x0000000b000c7213 */ /* 0x081fe40000000000 */
[----:B------:R-:W-:Y:S02]  /*07b0*/  LOP3.LUT R6, R6, R11, RZ, 0x3c, !PT ;  /* 0x0000000b06067212 */ /* 0x000fe400078e3cff */
[----:B------:R-:W0:Y:S02]  /*07c0*/  I2F.RP R7, R12 ;  /* 0x0000000c00077306 */ /* 0x000e240000209400 */
[----:B------:R-:W-:-:S06]  /*07d0*/  ISETP.GE.AND P2, PT, R6, RZ, PT ;  /* 0x000000ff0600720c */ /* 0x000fcc0003f46270 */
[----:B0-----:R-:W0:Y:S02]  /*07e0*/  MUFU.RCP R7, R7 ;  /* 0x0000000700077308 */ /* 0x001e240000001000 */
[----:B0-----:R-:W-:-:S06]  /*07f0*/  VIADD R8, R7, 0xffffffe ;  /* 0x0ffffffe07087836 */ /* 0x001fcc0000000000 */
[----:B------:R0:W1:Y:S02]  /*0800*/  F2I.FTZ.U32.TRUNC.NTZ R9, R8 ;  /* 0x0000000800097305 */ /* 0x000064000021f000 */
[----:B0-----:R-:W-:Y:S02]  /*0810*/  IMAD.MOV.U32 R8, RZ, RZ, RZ ;  /* 0x000000ffff087224 */ /* 0x001fe400078e00ff */
[----:B-1----:R-:W-:-:S04]  /*0820*/  IMAD.MOV R13, RZ, RZ, -R9 ;  /* 0x000000ffff0d7224 */ /* 0x002fc800078e0a09 */
[----:B------:R-:W-:-:S04]  /*0830*/  IMAD R13, R13, R12, RZ ;  /* 0x0000000c0d0d7224 */ /* 0x000fc800078e02ff */
[----:B------:R-:W-:-:S04]  /*0840*/  IMAD.HI.U32 R9, R9, R13, R8 ;  /* 0x0000000d09097227 */ /* 0x000fc800078e0008 */
[----:B------:R-:W-:-:S04]  /*0850*/  IMAD.MOV.U32 R13, RZ, RZ, R14 ;  /* 0x000000ffff0d7224 */ /* 0x000fc800078e000e */
[----:B------:R-:W-:-:S04]  /*0860*/  IMAD.HI.U32 R9, R9, R13, RZ ;  /* 0x0000000d09097227 */ /* 0x000fc800078e00ff */
[----:B------:R-:W-:-:S04]  /*0870*/  IMAD.MOV R7, RZ, RZ, -R9 ;  /* 0x000000ffff077224 */ /* 0x000fc800078e0a09 */
[----:B------:R-:W-:-:S05]  /*0880*/  IMAD R7, R12, R7, R13 ;  /* 0x000000070c077224 */ /* 0x000fca00078e020d */
[----:B------:R-:W-:-:S13]  /*0890*/  ISETP.GT.U32.AND P1, PT, R12, R7, PT ;  /* 0x000000070c00720c */ /* 0x000fda0003f24070 */
[----:B------:R-:W-:Y:S02]  /*08a0*/  @!P1 IMAD.IADD R7, R7, 0x1, -R12 ;  /* 0x0000000107079824 */ /* 0x000fe400078e0a0c */
[----:B------:R-:W-:Y:S01]  /*08b0*/  @!P1 VIADD R9, R9, 0x1 ;  /* 0x0000000109099836 */ /* 0x000fe20000000000 */
[----:B------:R-:W-:Y:S02]  /*08c0*/  ISETP.NE.AND P1, PT, R11, RZ, PT ;  /* 0x000000ff0b00720c */ /* 0x000fe40003f25270 */
[----:B------:R-:W-:Y:S01]  /*08d0*/  ISETP.GE.U32.AND P0, PT, R7, R12, PT ;  /* 0x0000000c0700720c */ /* 0x000fe20003f06070 */
[----:B------:R-:W-:-:S12]  /*08e0*/  IMAD.MOV.U32 R7, RZ, RZ, RZ ;  /* 0x000000ffff077224 */ /* 0x000fd800078e00ff */
[----:B------:R-:W-:-:S05]  /*08f0*/  @P0 IADD3 R9, PT, PT, R9, 0x1, RZ ;  /* 0x0000000109090810 */ /* 0x000fca0007ffe0ff */
[----:B------:R-:W-:-:S04]  /*0900*/  IMAD.MOV.U32 R6, RZ, RZ, R9 ;  /* 0x000000ffff067224 */ /* 0x000fc800078e0009 */
[----:B------:R-:W-:Y:S01]  /*0910*/  @!P2 IMAD.MOV R6, RZ, RZ, -R6 ;  /* 0x000000ffff06a224 */ /* 0x000fe200078e0a06 */
[----:B------:R-:W-:-:S04]  /*0920*/  @!P1 LOP3.LUT R6, RZ, R11, RZ, 0x33, !PT ;  /* 0x0000000bff069212 */ /* 0x000fc800078e33ff */
[----:B------:R-:W-:-:S13]  /*0930*/  ISETP.GE.AND P0, PT, R6, 0x1, PT ;  /* 0x000000010600780c */ /* 0x000fda0003f06270 */
[----:B------:R-:W-:Y:S05]  /*0940*/  @!P0 BRA `(.L_x_34) ;  /* 0x0000000800d48947 */ /* 0x000fea0003800000 */
[C---:B------:R-:W-:Y:S01]  /*0950*/  ISETP.GE.U32.AND P1, PT, R6.reuse, 0x10, PT ;  /* 0x000000100600780c */ /* 0x040fe20003f26070 */
[----:B------:R-:W-:Y:S01]  /*0960*/  BSSY.RECONVERGENT B2, `(.L_x_35) ;  /* 0x0000021000027945 */ /* 0x000fe20003800200 */
[----:B------:R-:W-:Y:S01]  /*0970*/  LOP3.LUT R15, R6, 0xf, RZ, 0xc0, !PT ;  /* 0x0000000f060f7812 */ /* 0x000fe200078ec0ff */
[----:B------:R-:W-:-:S03]  /*0980*/  IMAD.MOV.U32 R11, RZ, RZ, RZ ;  /* 0x000000ffff0b7224 */ /* 0x000fc600078e00ff */
[----:B------:R-:W-:-:S07]  /*0990*/  ISETP.NE.AND P0, PT, R15, RZ, PT ;  /* 0x000000ff0f00720c */ /* 0x000fce0003f05270 */
[----:B------:R-:W-:Y:S06]  /*09a0*/  @!P1 BRA `(.L_x_36) ;  /* 0x0000000000709947 */ /* 0x000fec0003800000 */
[----:B------:R-:W-:Y:S01]  /*09b0*/  IADD3 R12, P1, PT, R0, 0x7, RZ ;  /* 0x00000007000c7810 */ /* 0x000fe20007f3e0ff */
[----:B------:R-:W-:Y:S01]  /*09c0*/  IMAD.MOV.U32 R14, RZ, RZ, 0x9 ;  /* 0x00000009ff0e7424 */ /* 0x000fe200078e00ff */
[----:B------:R-:W-:-:S03]  /*09d0*/  LOP3.LUT R11, R6, 0x7ffffff0, RZ, 0xc0, !PT ;  /* 0x7ffffff0060b7812 */ /* 0x000fc600078ec0ff */
[----:B------:R-:W-:Y:S02]  /*09e0*/  IMAD.X R13, RZ, RZ, R10, P1 ;  /* 0x000000ffff0d7224 */ /* 0x000fe400008e060a */
[----:B------:R-:W-:-:S07]  /*09f0*/  IMAD.MOV R7, RZ, RZ, -R11 ;  /* 0x000000ffff077224 */ /* 0x000fce00078e0a0b */
.L_x_37:
[----:B0-----:R-:W-:Y:S01]  /*0a00*/  IMAD.MOV.U32 R8, RZ, RZ, R12 ;  /* 0x000000ffff087224 */ /* 0x001fe200078e000c */
[----:B------:R-:W-:Y:S01]  /*0a10*/  IADD3 R7, PT, PT, R7, 0x10, RZ ;  /* 0x0000001007077810 */ /* 0x000fe20007ffe0ff */
[----:B------:R-:W-:-:S03]  /*0a20*/  IMAD.MOV.U32 R9, RZ, RZ, R13 ;  /* 0x000000ffff097224 */ /* 0x000fc600078e000d */
[----:B------:R-:W-:Y:S02]  /*0a30*/  ISETP.NE.AND P1, PT, R7, RZ, PT ;  /* 0x000000ff0700720c */ /* 0x000fe40003f25270 */
[----:B------:R0:W-:Y:S01]  /*0a40*/  STG.E.U8 desc[UR6][R8.64+-0x7], R14 ;  /* 0xfffff90e08007986 */ /* 0x0001e2000c101106 */
[----:B------:R-:W-:-:S03]  /*0a50*/  IADD3 R12, P2, PT, R8, 0x10, RZ ;  /* 0x00000010080c7810 */ /* 0x000fc60007f5e0ff */
[----:B------:R0:W-:Y:S02]  /*0a60*/  STG.E.U8 desc[UR6][R8.64+-0x6], R14 ;  /* 0xfffffa0e08007986 */ /* 0x0001e4000c101106 */
[----:B------:R-:W-:Y:S02]  /*0a70*/  IMAD.X R13, RZ, RZ, R9, P2 ;  /* 0x000000ffff0d7224 */ /* 0x000fe400010e0609 */
[----:B------:R0:W-:Y:S04]  /*0a80*/  STG.E.U8 desc[UR6][R8.64+-0x5], R14 ;  /* 0xfffffb0e08007986 */ /* 0x0001e8000c101106 */
        /* <DEDUP_REMOVED lines=12> */
[----:B------:R0:W-:Y:S01]  /*0b50*/  STG.E.U8 desc[UR6][R8.64+0x8], R14 ;  /* 0x0000080e08007986 */ /* 0x0001e2000c101106 */
[----:B------:R-:W-:Y:S05]  /*0b60*/  @P1 BRA `(.L_x_37) ;  /* 0xfffffffc00a41947 */ /* 0x000fea000383ffff */
.L_x_36:
[----:B------:R-:W-:Y:S05]  /*0b70*/  BSYNC.RECONVERGENT B2 ;  /* 0x0000000000027941 */ /* 0x000fea0003800200 */
.L_x_35:
[----:B------:R-:W-:Y:S01]  /*0b80*/  IMAD.MOV.U32 R7, RZ, RZ, R6 ;  /* 0x000000ffff077224 */ /* 0x000fe200078e0006 */
[----:B------:R-:W-:Y:S06]  /*0b90*/  @!P0 BRA `(.L_x_34) ;  /* 0x0000000800408947 */ /* 0x000fec0003800000 */
[----:B------:R-:W-:Y:S01]  /*0ba0*/  ISETP.GE.U32.AND P0, PT, R15, 0x8, PT ;  /* 0x000000080f00780c */ /* 0x000fe20003f06070 */
[----:B------:R-:W-:Y:S01]  /*0bb0*/  BSSY.RECONVERGENT B2, `(.L_x_38) ;  /* 0x0000010000027945 */ /* 0x000fe20003800200 */
[----:B------:R-:W-:-:S04]  /*0bc0*/  LOP3.LUT R13, R6, 0x7, RZ, 0xc0, !PT ;  /* 0x00000007060d7812 */ /* 0x000fc800078ec0ff */
[----:B------:R-:W-:-:S07]  /*0bd0*/  ISETP.NE.AND P1, PT, R13, RZ, PT ;  /* 0x000000ff0d00720c */ /* 0x000fce0003f25270 */
[----:B------:R-:W-:Y:S06]  /*0be0*/  @!P0 BRA `(.L_x_39) ;  /* 0x0000000000308947 */ /* 0x000fec0003800000 */
[C---:B0-----:R-:W-:Y:S01]  /*0bf0*/  IADD3 R8, P0, PT, R11.reuse, R0, RZ ;  /* 0x000000000b087210 */ /* 0x041fe20007f1e0ff */
[----:B------:R-:W-:Y:S02]  /*0c00*/  IMAD.MOV.U32 R7, RZ, RZ, 0x9 ;  /* 0x00000009ff077424 */ /* 0x000fe400078e00ff */
[----:B------:R-:W-:Y:S02]  /*0c10*/  VIADD R11, R11, 0x8 ;  /* 0x000000080b0b7836 */ /* 0x000fe40000000000 */
[----:B------:R-:W-:-:S05]  /*0c20*/  IMAD.X R9, RZ, RZ, R10, P0 ;  /* 0x000000ffff097224 */ /* 0x000fca00000e060a */
[----:B------:R1:W-:Y:S04]  /*0c30*/  STG.E.U8 desc[UR6][R8.64], R7 ;  /* 0x0000000708007986 */ /* 0x0003e8000c101106 */
[----:B------:R1:W-:Y:S04]  /*0c40*/  STG.E.U8 desc[UR6][R8.64+0x1], R7 ;  /* 0x0000010708007986 */ /* 0x0003e8000c101106 */
[----:B------:R1:W-:Y:S04]  /*0c50*/  STG.E.U8 desc[UR6][R8.64+0x2], R7 ;  /* 0x0000020708007986 */ /* 0x0003e8000c101106 */
[----:B------:R1:W-:Y:S04]  /*0c60*/  STG.E.U8 desc[UR6][R8.64+0x3], R7 ;  /* 0x0000030708007986 */ /* 0x0003e8000c101106 */
[----:B------:R1:W-:Y:S04]  /*0c70*/  STG.E.U8 desc[UR6][R8.64+0x4], R7 ;  /* 0x0000040708007986 */ /* 0x0003e8000c101106 */
[----:B------:R1:W-:Y:S04]  /*0c80*/  STG.E.U8 desc[UR6][R8.64+0x5], R7 ;  /* 0x0000050708007986 */ /* 0x0003e8000c101106 */
[----:B------:R1:W-:Y:S04]  /*0c90*/  STG.E.U8 desc[UR6][R8.64+0x6], R7 ;  /* 0x0000060708007986 */ /* 0x0003e8000c101106 */
[----:B------:R1:W-:Y:S02]  /*0ca0*/  STG.E.U8 desc[UR6][R8.64+0x7], R7 ;  /* 0x0000070708007986 */ /* 0x0003e4000c101106 */
.L_x_39:
[----:B------:R-:W-:Y:S05]  /*0cb0*/  BSYNC.RECONVERGENT B2 ;  /* 0x0000000000027941 */ /* 0x000fea0003800200 */
.L_x_38:
[----:B-1----:R-:W-:Y:S01]  /*0cc0*/  IMAD.MOV.U32 R7, RZ, RZ, R6 ;  /* 0x000000ffff077224 */ /* 0x002fe200078e0006 */
        /* <DEDUP_REMOVED lines=13> */
[----:B------:R1:W-:Y:S02]  /*0da0*/  STG.E.U8 desc[UR6][R8.64+0x3], R7 ;  /* 0x0000030708007986 */ /* 0x0003e4000c101106 */
.L_x_41:
[----:B------:R-:W-:Y:S05]  /*0db0*/  BSYNC.RECONVERGENT B2 ;  /* 0x0000000000027941 */ /* 0x000fea0003800200 */
.L_x_40:
[----:B-1----:R-:W-:Y:S01]  /*0dc0*/  MOV R7, R6 ;  /* 0x0000000600077202 */ /* 0x002fe20000000f00 */
[----:B------:R-:W-:Y:S06]  /*0dd0*/  @!P1 BRA `(.L_x_34) ;  /* 0x0000000400b09947 */ /* 0x000fec0003800000 */
[----:B------:R-:W-:Y:S01]  /*0de0*/  IADD3 R11, P0, P1, R5, UR8, R11 ;  /* 0x00000008050b7c10 */ /* 0x000fe2000f91e00b */
[----:B------:R-:W-:Y:S01]  /*0df0*/  BSSY.RECONVERGENT B2, `(.L_x_42) ;  /* 0x000000c000027945 */ /* 0x000fe20003800200 */
[----:B0-----:R-:W-:Y:S02]  /*0e00*/  IMAD.MOV.U32 R9, RZ, RZ, 0x9 ;  /* 0x00000009ff097424 */ /* 0x001fe400078e00ff */
[----:B------:R-:W-:Y:S01]  /*0e10*/  IMAD.MOV R7, RZ, RZ, -R12 ;  /* 0x000000ffff077224 */ /* 0x000fe200078e0a0c */
[----:B------:R-:W-:-:S08]  /*0e20*/  IADD3.X R8, PT, PT, R4, UR9, RZ, P0, P1 ;  /* 0x0000000904087c10 */ /* 0x000fd000087e24ff */
.L_x_43:
[----:B------:R-:W-:Y:S01]  /*0e30*/  IMAD.MOV.U32 R4, RZ, RZ, R11 ;  /* 0x000000ffff047224 */ /* 0x000fe200078e000b */
[----:B------:R-:W-:Y:S01]  /*0e40*/  IADD3 R11, P1, PT, R11, 0x1, RZ ;  /* 0x000000010b0b7810 */ /* 0x000fe20007f3e0ff */
[--C-:B------:R-:W-:Y:S02]  /*0e50*/  IMAD.MOV.U32 R5, RZ, RZ, R8.reuse ;  /* 0x000000ffff057224 */ /* 0x100fe400078e0008 */
[----:B------:R-:W-:Y:S02]  /*0e60*/  VIADD R7, R7, 0x1 ;  /* 0x0000000107077836 */ /* 0x000fe40000000000 */
[----:B------:R-:W-:Y:S01]  /*0e70*/  IMAD.X R8, RZ, RZ, R8, P1 ;  /* 0x000000ffff087224 */ /* 0x000fe200008e0608 */
[----:B------:R0:W-:Y:S02]  /*0e80*/  STG.E.U8 desc[UR6][R4.64], R9 ;  /* 0x0000000904007986 */ /* 0x0001e4000c101106 */
[----:B------:R-:W-:-:S13]  /*0e90*/  ISETP.NE.AND P0, PT, R7, RZ, PT ;  /* 0x000000ff0700720c */ /* 0x000fda0003f05270 */
[----:B0-----:R-:W-:Y:S05]  /*0ea0*/  @P0 BRA `(.L_x_43) ;  /* 0xfffffffc00e00947 */ /* 0x001fea000383ffff */
[----:B------:R-:W-:Y:S05]  /*0eb0*/  BSYNC.RECONVERGENT B2 ;  /* 0x0000000000027941 */ /* 0x000fea0003800200 */
.L_x_42:
[----:B------:R-:W-:Y:S01]  /*0ec0*/  IMAD.MOV.U32 R7, RZ, RZ, R6 ;  /* 0x000000ffff077224 */ /* 0x000fe200078e0006 */
[----:B------:R-:W-:Y:S06]  /*0ed0*/  BRA `(.L_x_34) ;  /* 0x0000000400707947 */ /* 0x000fec0003800000 */
.L_x_33:
[----:B------:R-:W-:Y:S01]  /*0ee0*/  ISETP.NE.AND P0, PT, R6, RZ, PT ;  /* 0x000000ff0600720c */ /* 0x000fe20003f05270 */
[----:B------:R-:W-:-:S12]  /*0ef0*/  IMAD.MOV.U32 R7, RZ, RZ, RZ ;  /* 0x000000ffff077224 */ /* 0x000fd800078e00ff */
        /* <DEDUP_REMOVED lines=8> */
[----:B------:R-:W-:Y:S01]  /*0f80*/  HFMA2 R14, -RZ, RZ, 0, 1.9073486328125e-06 ;  /* 0x00000020ff0e7431 */ /* 0x000fe200000001ff */
[C---:B------:R-:W-:Y:S02]  /*0f90*/  LOP3.LUT R7, R6.reuse, 0xfffffff0, RZ, 0xc0, !PT ;  /* 0xfffffff006077812 */ /* 0x040fe400078ec0ff */
[----:B------:R-:W-:Y:S01]  /*0fa0*/  LOP3.LUT R11, R6, 0x7ffffff0, RZ, 0xc0, !PT ;  /* 0x7ffffff0060b7812 */ /* 0x000fe200078ec0ff */
[----:B------:R-:W-:Y:S02]  /*0fb0*/  IMAD.X R13, RZ, RZ, R10, P1 ;  /* 0x000000ffff0d7224 */ /* 0x000fe400008e060a */
[----:B------:R-:W-:-:S07]  /*0fc0*/  IMAD.MOV R7, RZ, RZ, -R7 ;  /* 0x000000ffff077224 */ /* 0x000fce00078e0a07 */
.L_x_46:
[----:B0-----:R-:W-:Y:S02]  /*0fd0*/  IMAD.MOV.U32 R8, RZ, RZ, R12 ;  /* 0x000000ffff087224 */ /* 0x001fe400078e000c */
[----:B------:R-:W-:Y:S02]  /*0fe0*/  IMAD.MOV.U32 R9, RZ, RZ, R13 ;  /* 0x000000ffff097224 */ /* 0x000fe400078e000d */
[----:B------:R-:W-:Y:S01]  /*0ff0*/  VIADD R7, R7, 0x10 ;  /* 0x0000001007077836 */ /* 0x000fe20000000000 */
[----:B------:R-:W-:Y:S02]  /*1000*/  IADD3 R12, P2, PT, R8, 0x10, RZ ;  /* 0x00000010080c7810 */ /* 0x000fe40007f5e0ff */
[----:B------:R0:W-:Y:S02]  /*1010*/  STG.E.U8 desc[UR6][R8.64+-0x7], R14 ;  /* 0xfffff90e08007986 */ /* 0x0001e4000c101106 */
[----:B------:R-:W-:Y:S01]  /*1020*/  ISETP.NE.AND P1, PT, R7, RZ, PT ;  /* 0x000000ff0700720c */ /* 0x000fe20003f25270 */
[----:B------:R-:W-:Y:S01]  /*1030*/  IMAD.X R13, RZ, RZ, R9, P2 ;  /* 0x000000ffff0d7224 */ /* 0x000fe200010e0609 */
        /* <DEDUP_REMOVED lines=16> */
.L_x_45:
[----:B------:R-:W-:Y:S05]  /*1140*/  BSYNC.RECONVERGENT B2 ;  /* 0x0000000000027941 */ /* 0x000fea0003800200 */
.L_x_44:
        /* <DEDUP_REMOVED lines=8> */
[----:B------:R-:W-:Y:S01]  /*11d0*/  IMAD.MOV.U32 R7, RZ, RZ, 0x20 ;  /* 0x00000020ff077424 */ /* 0x000fe200078e00ff */
[----:B------:R-:W-:-:S03]  /*11e0*/  IADD3 R11, PT, PT, R11, 0x8, RZ ;  /* 0x000000080b0b7810 */ /* 0x000fc60007ffe0ff */
        /* <DEDUP_REMOVED lines=9> */
.L_x_48:
[----:B------:R-:W-:Y:S05]  /*1280*/  BSYNC.RECONVERGENT B2 ;  /* 0x0000000000027941 */ /* 0x000fea0003800200 */
.L_x_47:
        /* <DEDUP_REMOVED lines=15> */
.L_x_50:
[----:B------:R-:W-:Y:S05]  /*1380*/  BSYNC.RECONVERGENT B2 ;  /* 0x0000000000027941 */ /* 0x000fea0003800200 */
.L_x_49:
[----:B-1----:R-:W-:Y:S01]  /*1390*/  IMAD.MOV.U32 R7, RZ, RZ, R6 ;  /* 0x000000ffff077224 */ /* 0x002fe200078e0006 */
[----:B------:R-:W-:Y:S06]  /*13a0*/  @!P1 BRA `(.L_x_34) ;  /* 0x00000000003c9947 */ /* 0x000fec0003800000 */
[----:B------:R-:W-:Y:S01]  /*13b0*/  IADD3 R11, P0, P1, R5, UR8, R11 ;  /* 0x00000008050b7c10 */ /* 0x000fe2000f91e00b */
[----:B------:R-:W-:Y:S01]  /*13c0*/  BSSY.RECONVERGENT B2, `(.L_x_51) ;  /* 0x000000c000027945 */ /* 0x000fe20003800200 */
[----:B0-----:R-:W-:Y:S02]  /*13d0*/  IMAD.MOV.U32 R9, RZ, RZ, 0x20 ;  /* 0x00000020ff097424 */ /* 0x001fe400078e00ff */
[----:B------:R-:W-:Y:S01]  /*13e0*/  IMAD.MOV R7, RZ, RZ, -R12 ;  /* 0x000000ffff077224 */ /* 0x000fe200078e0a0c */
[----:B------:R-:W-:-:S08]  /*13f0*/  IADD3.X R8, PT, PT, R4, UR9, RZ, P0, P1 ;  /* 0x0000000904087c10 */ /* 0x000fd000087e24ff */
.L_x_52:
[----:B0-----:R-:W-:Y:S01]  /*1400*/  IMAD.MOV.U32 R4, RZ, RZ, R11 ;  /* 0x000000ffff047224 */ /* 0x001fe200078e000b */
[----:B------:R-:W-:Y:S01]  /*1410*/  IADD3 R7, PT, PT, R7, 0x1, RZ ;  /* 0x0000000107077810 */ /* 0x000fe20007ffe0ff */
[--C-:B------:R-:W-:Y:S01]  /*1420*/  IMAD.MOV.U32 R5, RZ, RZ, R8.reuse ;  /* 0x000000ffff057224 */ /* 0x100fe200078e0008 */
[----:B------:R-:W-:Y:S02]  /*1430*/  IADD3 R11, P1, PT, R11, 0x1, RZ ;  /* 0x000000010b0b7810 */ /* 0x000fe40007f3e0ff */
[----:B------:R-:W-:Y:S02]  /*1440*/  ISETP.NE.AND P0, PT, R7, RZ, PT ;  /* 0x000000ff0700720c */ /* 0x000fe40003f05270 */
[----:B------:R0:W-:Y:S01]  /*1450*/  STG.E.U8 desc[UR6][R4.64], R9 ;  /* 0x0000000904007986 */ /* 0x0001e2000c101106 */
[----:B------:R-:W-:-:S10]  /*1460*/  IMAD.X R8, RZ, RZ, R8, P1 ;  /* 0x000000ffff087224 */ /* 0x000fd400008e0608 */
[----:B------:R-:W-:Y:S05]  /*1470*/  @P0 BRA `(.L_x_52) ;  /* 0xfffffffc00e00947 */ /* 0x000fea000383ffff */
[----:B------:R-:W-:Y:S05]  /*1480*/  BSYNC.RECONVERGENT B2 ;  /* 0x0000000000027941 */ /* 0x000fea0003800200 */
.L_x_51:
[----:B------:R-:W-:-:S07]  /*1490*/  IMAD.MOV.U32 R7, RZ, RZ, R6 ;  /* 0x000000ffff077224 */ /* 0x000fce00078e0006 */
.L_x_34:
[----:B------:R-:W-:Y:S05]  /*14a0*/  BSYNC.RECONVERGENT B1 ;  /* 0x0000000000017941 */ /* 0x000fea0003800200 */
.L_x_32:
[----:B0-----:R-:W2:Y:S01]  /*14b0*/  LDG.E.U8 R4, desc[UR6][R2.64] ;  /* 0x0000000602047981 */ /* 0x001ea2000c1e1100 */
[----:B------:R-:W-:Y:S01]  /*14c0*/  BSSY.RECONVERGENT B1, `(.L_x_53) ;  /* 0x0000013000017945 */ /* 0x000fe20003800200 */
[----:B--2---:R-:W-:-:S13]  /*14d0*/  ISETP.NE.AND P0, PT, R4, 0xa, PT ;  /* 0x0000000a0400780c */ /* 0x004fda0003f05270 */
[----:B------:R-:W-:Y:S05]  /*14e0*/  @!P0 BRA `(.L_x_54) ;  /* 0x0000000000408947 */ /* 0x000fea0003800000 */
[----:B------:R-:W0:Y:S01]  /*14f0*/  LDC R6, c[0x0][0x3ac] ;  /* 0x0000eb00ff067b82 */ /* 0x000e220000000800 */
[----:B------:R-:W-:Y:S01]  /*1500*/  PRMT R9, R4, 0x7610, R9 ;  /* 0x0000761004097816 */ /* 0x000fe20000000009 */
[----:B0-----:R-:W-:-:S07]  /*1510*/  VIADD R6, R6, 0xffffffff ;  /* 0xffffffff06067836 */ /* 0x001fce0000000000 */
.L_x_55:
[----:B------:R-:W-:Y:S02]  /*1520*/  PRMT R4, R9, 0x9910, RZ ;  /* 0x0000991009047816 */ /* 0x000fe400000000ff */
[----:B------:R-:W-:-:S04]  /*1530*/  ISETP.GE.AND P0, PT, R7, R6, PT ;  /* 0x000000060700720c */ /* 0x000fc80003f06270 */
[----:B------:R-:W-:-:S13]  /*1540*/  ISETP.EQ.OR P0, PT, R4, RZ, P0 ;  /* 0x000000ff0400720c */ /* 0x000fda0000702670 */
[----:B------:R-:W-:Y:S05]  /*1550*/  @P0 BRA `(.L_x_54) ;  /* 0x0000000000240947 */ /* 0x000fea0003800000 */
[----:B------:R-:W-:-:S05]  /*1560*/  IADD3 R4, P0, PT, R7, R0, RZ ;  /* 0x0000000007047210 */ /* 0x000fca0007f1e0ff */
[----:B------:R-:W-:-:S05]  /*1570*/  IMAD.X R5, RZ, RZ, R10, P0 ;  /* 0x000000ffff057224 */ /* 0x000fca00000e060a */
[----:B------:R0:W-:Y:S04]  /*1580*/  STG.E.U8 desc[UR6][R4.64], R9 ;  /* 0x0000000904007986 */ /* 0x0001e8000c101106 */
[----:B0-----:R0:W2:Y:S01]  /*1590*/  LDG.E.U8 R9, desc[UR6][R2.64+0x1] ;  /* 0x0000010602097981 */ /* 0x0010a2000c1e1100 */
[----:B------:R-:W-:Y:S01]  /*15a0*/  VIADD R7, R7, 0x1 ;  /* 0x0000000107077836 */ /* 0x000fe20000000000 */
[----:B0-----:R-:W-:-:S05]  /*15b0*/  IADD3 R2, P1, PT, R2, 0x1, RZ ;  /* 0x0000000102027810 */ /* 0x001fca0007f3e0ff */
[----:B------:R-:W-:Y:S01]  /*15c0*/  IMAD.X R3, RZ, RZ, R3, P1 ;  /* 0x000000ffff037224 */ /* 0x000fe200008e0603 */
[----:B--2---:R-:W-:-:S13]  /*15d0*/  ISETP.NE.AND P0, PT, R9, 0xa, PT ;  /* 0x0000000a0900780c */ /* 0x004fda0003f05270 */
[----:B------:R-:W-:Y:S05]  /*15e0*/  @P0 BRA `(.L_x_55) ;  /* 0xfffffffc00cc0947 */ /* 0x000fea000383ffff */
.L_x_54:
[----:B------:R-:W-:Y:S05]  /*15f0*/  BSYNC.RECONVERGENT B1 ;  /* 0x0000000000017941 */ /* 0x000fea0003800200 */
.L_x_53:
[----:B------:R-:W-:-:S05]  /*1600*/  IADD3 R2, P0, PT, R7, R0, RZ ;  /* 0x0000000007027210 */ /* 0x000fca0007f1e0ff */
[----:B------:R-:W-:-:S05]  /*1610*/  IMAD.X R3, RZ, RZ, R10, P0 ;  /* 0x000000ffff037224 */ /* 0x000fca00000e060a */
[----:B------:R-:W-:Y:S01]  /*1620*/  STG.E.U8 desc[UR6][R2.64], RZ ;  /* 0x000000ff02007986 */ /* 0x000fe2000c101106 */
[----:B------:R-:W-:Y:S05]  /*1630*/  EXIT ;  /* 0x000000000000794d */ /* 0x000fea0003800000 */
.L_x_56:
        /* <DEDUP_REMOVED lines=12> */
.L_x_58:


//--------------------- .nv.shared.reserved.0     --------------------------
	.section	.nv.shared.reserved.0,"aw",@nobits
	.weak		__nv_reservedSMEM_offset_0_alias
	.size		__nv_reservedSMEM_offset_0_alias, 0, 64
	.other		__nv_reservedSMEM_offset_0_alias,@"STO_CUDA_RESERVED_SHARED STV_DEFAULT"
__nv_reservedSMEM_offset_0_alias:
	.zero		0
	.zero		64


//--------------------- .nv.constant0.format_ast_kernel --------------------------
	.section	.nv.constant0.format_ast_kernel,"a",@progbits
	.sectionflags	@""
	.align	4
.nv.constant0.format_ast_kernel:
	.zero		932


//--------------------- .nv.constant0.format_lines_kernel --------------------------
	.section	.nv.constant0.format_lines_kernel,"a",@progbits
	.sectionflags	@""
	.align	4
.nv.constant0.format_lines_kernel:
	.zero		945


//--------------------- SYMBOLS --------------------------

	.type		.nv.reservedSmem.offset0,@object
	.size		.nv.reservedSmem.offset0,0x4
